	.target	sm_80

	.elftype	@"ET_EXEC"


//--------------------- .note.nv.tkinfo           --------------------------
	.section	.note.nv.tkinfo,"",@"SHT_NOTE"
	.sectionflags	@"SHF_NOTE_NV_TKINFO"
	.tkinfo
        /*0018*/ 	.word	0x00000002
        /*0030*/ 	.string	""
        /*0030*/ 	.string	"ptxas"
        /*0030*/ 	.string	"Cuda compilation tools, release 13.0, V13.0.88"
        /*0030*/ 	.string	"Build cuda_13.0.r13.0/compiler.36424714_0"
        /*0030*/ 	.string	"-v  -suppress-debug-info  -lineinfo  -arch sm_80 "



//--------------------- .note.nv.cuinfo           --------------------------
	.section	.note.nv.cuinfo,"",@"SHT_NOTE"
	.sectionflags	@"SHF_NOTE_NV_CUINFO"
        /*0018*/ 	.short	0x0002
        /*001a*/ 	.short	0x0050
        /*001c*/ 	.short	0x0082
	.zero		2


//--------------------- .nv.info                  --------------------------
	.section	.nv.info,"",@"SHT_CUDA_INFO"
	.align	4


	//----- nvinfo : EIATTR_REGCOUNT
	.align		4
        /*0000*/ 	.byte	0x04, 0x2f
        /*0002*/ 	.short	(.L_2 - .L_1)
	.align		4
.L_1:
        /*0004*/ 	.word	index@(attn_fwd)
        /*0008*/ 	.word	0x000000fe


	//----- nvinfo : EIATTR_FRAME_SIZE
	.align		4
.L_2:
        /*000c*/ 	.byte	0x04, 0x11
        /*000e*/ 	.short	(.L_4 - .L_3)
	.align		4
.L_3:
        /*0010*/ 	.word	index@(attn_fwd)
        /*0014*/ 	.word	0x00000000


	//----- nvinfo : EIATTR_MIN_STACK_SIZE
	.align		4
.L_4:
        /*0018*/ 	.byte	0x04, 0x12
        /*001a*/ 	.short	(.L_6 - .L_5)
	.align		4
.L_5:
        /*001c*/ 	.word	index@(attn_fwd)
        /*0020*/ 	.word	0x00000000
.L_6:


//--------------------- .nv.info.attn_fwd         --------------------------
	.section	.nv.info.attn_fwd,"",@"SHT_CUDA_INFO"
	.sectionflags	@""
	.align	4


	//----- nvinfo : EIATTR_CUDA_API_VERSION
	.align		4
        /*0000*/ 	.byte	0x04, 0x37
        /*0002*/ 	.short	(.L_8 - .L_7)
.L_7:
        /*0004*/ 	.word	0x00000082


	//----- nvinfo : EIATTR_SW2861232_WAR
	.align		4
.L_8:
        /*0008*/ 	.byte	0x01, 0x35
	.zero		2


	//----- nvinfo : EIATTR_PARAM_CBANK
	.align		4
        /*000c*/ 	.byte	0x04, 0x0a
        /*000e*/ 	.short	(.L_10 - .L_9)
	.align		4
.L_9:
        /*0010*/ 	.word	index@(.nv.constant0.attn_fwd)
        /*0014*/ 	.short	0x0160
        /*0016*/ 	.short	0x0088


	//----- nvinfo : EIATTR_CBANK_PARAM_SIZE
	.align		4
.L_10:
        /*0018*/ 	.byte	0x03, 0x19
        /*001a*/ 	.short	0x0088


	//----- nvinfo : EIATTR_KPARAM_INFO
	.align		4
        /*001c*/ 	.byte	0x04, 0x17
        /*001e*/ 	.short	(.L_12 - .L_11)
.L_11:
        /*0020*/ 	.word	0x00000000
        /*0024*/ 	.short	0x0019
        /*0026*/ 	.short	0x0080
        /*0028*/ 	.byte	0x00, 0xf4, 0x21, 0x00


	//----- nvinfo : EIATTR_KPARAM_INFO
	.align		4
.L_12:
        /*002c*/ 	.byte	0x04, 0x17
        /*002e*/ 	.short	(.L_14 - .L_13)
.L_13:
        /*0030*/ 	.word	0x00000000
        /*0034*/ 	.short	0x0018
        /*0036*/ 	.short	0x0078
        /*0038*/ 	.byte	0x00, 0xf4, 0x21, 0x00


	//----- nvinfo : EIATTR_KPARAM_INFO
	.align		4
.L_14:
        /*003c*/ 	.byte	0x04, 0x17
        /*003e*/ 	.short	(.L_16 - .L_15)
.L_15:
        /*0040*/ 	.word	0x00000000
        /*0044*/ 	.short	0x0017
        /*0046*/ 	.short	0x0070
        /*0048*/ 	.byte	0x00, 0xf0, 0x11, 0x00


	//----- nvinfo : EIATTR_KPARAM_INFO
	.align		4
.L_16:
        /*004c*/ 	.byte	0x04, 0x17
        /*004e*/ 	.short	(.L_18 - .L_17)
.L_17:
        /*0050*/ 	.word	0x00000000
        /*0054*/ 	.short	0x0016
        /*0056*/ 	.short	0x006c
        /*0058*/ 	.byte	0x00, 0xf0, 0x11, 0x00


	//----- nvinfo : EIATTR_KPARAM_INFO
	.align		4
.L_18:
        /*005c*/ 	.byte	0x04, 0x17
        /*005e*/ 	.short	(.L_20 - .L_19)
.L_19:
        /*0060*/ 	.word	0x00000000
        /*0064*/ 	.short	0x0015
        /*0066*/ 	.short	0x0068
        /*0068*/ 	.byte	0x00, 0xf0, 0x11, 0x00


	//----- nvinfo : EIATTR_KPARAM_INFO
	.align		4
.L_20:
        /*006c*/ 	.byte	0x04, 0x17
        /*006e*/ 	.short	(.L_22 - .L_21)
.L_21:
        /*0070*/ 	.word	0x00000000
        /*0074*/ 	.short	0x0014
        /*0076*/ 	.short	0x0064
        /*0078*/ 	.byte	0x00, 0xf0, 0x11, 0x00


	//----- nvinfo : EIATTR_KPARAM_INFO
	.align		4
.L_22:
        /*007c*/ 	.byte	0x04, 0x17
        /*007e*/ 	.short	(.L_24 - .L_23)
.L_23:
        /*0080*/ 	.word	0x00000000
        /*0084*/ 	.short	0x0013
        /*0086*/ 	.short	0x0060
        /*0088*/ 	.byte	0x00, 0xf0, 0x11, 0x00


	//----- nvinfo : EIATTR_KPARAM_INFO
	.align		4
.L_24:
        /*008c*/ 	.byte	0x04, 0x17
        /*008e*/ 	.short	(.L_26 - .L_25)
.L_25:
        /*0090*/ 	.word	0x00000000
        /*0094*/ 	.short	0x0012
        /*0096*/ 	.short	0x005c
        /*0098*/ 	.byte	0x00, 0xf0, 0x11, 0x00


	//----- nvinfo : EIATTR_KPARAM_INFO
	.align		4
.L_26:
        /*009c*/ 	.byte	0x04, 0x17
        /*009e*/ 	.short	(.L_28 - .L_27)
.L_27:
        /*00a0*/ 	.word	0x00000000
        /*00a4*/ 	.short	0x0011
        /*00a6*/ 	.short	0x0058
        /*00a8*/ 	.byte	0x00, 0xf0, 0x11, 0x00


	//----- nvinfo : EIATTR_KPARAM_INFO
	.align		4
.L_28:
        /*00ac*/ 	.byte	0x04, 0x17
        /*00ae*/ 	.short	(.L_30 - .L_29)
.L_29:
        /*00b0*/ 	.word	0x00000000
        /*00b4*/ 	.short	0x0010
        /*00b6*/ 	.short	0x0054
        /*00b8*/ 	.byte	0x00, 0xf0, 0x11, 0x00


	//----- nvinfo : EIATTR_KPARAM_INFO
	.align		4
.L_30:
        /*00bc*/ 	.byte	0x04, 0x17
        /*00be*/ 	.short	(.L_32 - .L_31)
.L_31:
        /*00c0*/ 	.word	0x00000000
        /*00c4*/ 	.short	0x000f
        /*00c6*/ 	.short	0x0050
        /*00c8*/ 	.byte	0x00, 0xf0, 0x11, 0x00


	//----- nvinfo : EIATTR_KPARAM_INFO
	.align		4
.L_32:
        /*00cc*/ 	.byte	0x04, 0x17
        /*00ce*/ 	.short	(.L_34 - .L_33)
.L_33:
        /*00d0*/ 	.word	0x00000000
        /*00d4*/ 	.short	0x000e
        /*00d6*/ 	.short	0x004c
        /*00d8*/ 	.byte	0x00, 0xf0, 0x11, 0x00


	//----- nvinfo : EIATTR_KPARAM_INFO
	.align		4
.L_34:
        /*00dc*/ 	.byte	0x04, 0x17
        /*00de*/ 	.short	(.L_36 - .L_35)
.L_35:
        /*00e0*/ 	.word	0x00000000
        /*00e4*/ 	.short	0x000d
        /*00e6*/ 	.short	0x0048
        /*00e8*/ 	.byte	0x00, 0xf0, 0x11, 0x00


	//----- nvinfo : EIATTR_KPARAM_INFO
	.align		4
.L_36:
        /*00ec*/ 	.byte	0x04, 0x17
        /*00ee*/ 	.short	(.L_38 - .L_37)
.L_37:
        /*00f0*/ 	.word	0x00000000
        /*00f4*/ 	.short	0x000c
        /*00f6*/ 	.short	0x0044
        /*00f8*/ 	.byte	0x00, 0xf0, 0x11, 0x00


	//----- nvinfo : EIATTR_KPARAM_INFO
	.align		4
.L_38:
        /*00fc*/ 	.byte	0x04, 0x17
        /*00fe*/ 	.short	(.L_40 - .L_39)
.L_39:
        /*0100*/ 	.word	0x00000000
        /*0104*/ 	.short	0x000b
        /*0106*/ 	.short	0x0040
        /*0108*/ 	.byte	0x00, 0xf0, 0x11, 0x00


	//----- nvinfo : EIATTR_KPARAM_INFO
	.align		4
.L_40:
        /*010c*/ 	.byte	0x04, 0x17
        /*010e*/ 	.short	(.L_42 - .L_41)
.L_41:
        /*0110*/ 	.word	0x00000000
        /*0114*/ 	.short	0x000a
        /*0116*/ 	.short	0x003c
        /*0118*/ 	.byte	0x00, 0xf0, 0x11, 0x00


	//----- nvinfo : EIATTR_KPARAM_INFO
	.align		4
.L_42:
        /*011c*/ 	.byte	0x04, 0x17
        /*011e*/ 	.short	(.L_44 - .L_43)
.L_43:
        /*0120*/ 	.word	0x00000000
        /*0124*/ 	.short	0x0009
        /*0126*/ 	.short	0x0038
        /*0128*/ 	.byte	0x00, 0xf0, 0x11, 0x00


	//----- nvinfo : EIATTR_KPARAM_INFO
	.align		4
.L_44:
        /*012c*/ 	.byte	0x04, 0x17
        /*012e*/ 	.short	(.L_46 - .L_45)
.L_45:
        /*0130*/ 	.word	0x00000000
        /*0134*/ 	.short	0x0008
        /*0136*/ 	.short	0x0034
        /*0138*/ 	.byte	0x00, 0xf0, 0x11, 0x00


	//----- nvinfo : EIATTR_KPARAM_INFO
	.align		4
.L_46:
        /*013c*/ 	.byte	0x04, 0x17
        /*013e*/ 	.short	(.L_48 - .L_47)
.L_47:
        /*0140*/ 	.word	0x00000000
        /*0144*/ 	.short	0x0007
        /*0146*/ 	.short	0x0030
        /*0148*/ 	.byte	0x00, 0xf0, 0x11, 0x00


	//----- nvinfo : EIATTR_KPARAM_INFO
	.align		4
.L_48:
        /*014c*/ 	.byte	0x04, 0x17
        /*014e*/ 	.short	(.L_50 - .L_49)
.L_49:
        /*0150*/ 	.word	0x00000000
        /*0154*/ 	.short	0x0006
        /*0156*/ 	.short	0x002c
        /*0158*/ 	.byte	0x00, 0xf0, 0x11, 0x00


	//----- nvinfo : EIATTR_KPARAM_INFO
	.align		4
.L_50:
        /*015c*/ 	.byte	0x04, 0x17
        /*015e*/ 	.short	(.L_52 - .L_51)
.L_51:
        /*0160*/ 	.word	0x00000000
        /*0164*/ 	.short	0x0005
        /*0166*/ 	.short	0x0028
        /*0168*/ 	.byte	0x00, 0xf0, 0x11, 0x00


	//----- nvinfo : EIATTR_KPARAM_INFO
	.align		4
.L_52:
        /*016c*/ 	.byte	0x04, 0x17
        /*016e*/ 	.short	(.L_54 - .L_53)
.L_53:
        /*0170*/ 	.word	0x00000000
        /*0174*/ 	.short	0x0004
        /*0176*/ 	.short	0x0020
        /*0178*/ 	.byte	0x00, 0xf4, 0x21, 0x00


	//----- nvinfo : EIATTR_KPARAM_INFO
	.align		4
.L_54:
        /*017c*/ 	.byte	0x04, 0x17
        /*017e*/ 	.short	(.L_56 - .L_55)
.L_55:
        /*0180*/ 	.word	0x00000000
        /*0184*/ 	.short	0x0003
        /*0186*/ 	.short	0x0018
        /*0188*/ 	.byte	0x00, 0xf4, 0x21, 0x00


	//----- nvinfo : EIATTR_KPARAM_INFO
	.align		4
.L_56:
        /*018c*/ 	.byte	0x04, 0x17
        /*018e*/ 	.short	(.L_58 - .L_57)
.L_57:
        /*0190*/ 	.word	0x00000000
        /*0194*/ 	.short	0x0002
        /*0196*/ 	.short	0x0010
        /*0198*/ 	.byte	0x00, 0xf4, 0x21, 0x00


	//----- nvinfo : EIATTR_KPARAM_INFO
	.align		4
.L_58:
        /*019c*/ 	.byte	0x04, 0x17
        /*019e*/ 	.short	(.L_60 - .L_59)
.L_59:
        /*01a0*/ 	.word	0x00000000
        /*01a4*/ 	.short	0x0001
        /*01a6*/ 	.short	0x0008
        /*01a8*/ 	.byte	0x00, 0xf4, 0x21, 0x00


	//----- nvinfo : EIATTR_KPARAM_INFO
	.align		4
.L_60:
        /*01ac*/ 	.byte	0x04, 0x17
        /*01ae*/ 	.short	(.L_62 - .L_61)
.L_61:
        /*01b0*/ 	.word	0x00000000
        /*01b4*/ 	.short	0x0000
        /*01b6*/ 	.short	0x0000
        /*01b8*/ 	.byte	0x00, 0xf4, 0x21, 0x00


	//----- nvinfo : EIATTR_MAXREG_COUNT
	.align		4
.L_62:
        /*01bc*/ 	.byte	0x03, 0x1b
        /*01be*/ 	.short	0x00ff


	//----- nvinfo : EIATTR_NUM_BARRIERS
	.align		4
        /*01c0*/ 	.byte	0x02, 0x4c
        /*01c2*/ 	.byte	0x01
	.zero		1


	//----- nvinfo : EIATTR_MERCURY_ISA_VERSION
	.align		4
        /*01c4*/ 	.byte	0x03, 0x5f
        /*01c6*/ 	.short	0x0000


	//----- nvinfo : EIATTR_COOP_GROUP_MASK_REGIDS
	.align		4
        /*01c8*/ 	.byte	0x04, 0x29
        /*01ca*/ 	.short	(.L_64 - .L_63)


	//   ....[0]....
.L_63:
        /*01cc*/ 	.word	0xffffffff


	//   ....[1]....
        /*01d0*/ 	.word	0xffffffff


	//   ....[2]....
        /*01d4*/ 	.word	0xffffffff


	//   ....[3]....
        /*01d8*/ 	.word	0xffffffff


	//   ....[4]....
        /*01dc*/ 	.word	0xffffffff


	//   ....[5]....
        /*01e0*/ 	.word	0xffffffff


	//   ....[6]....
        /*01e4*/ 	.word	0xffffffff


	//   ....[7]....
        /*01e8*/ 	.word	0xffffffff


	//   ....[8]....
        /*01ec*/ 	.word	0xffffffff


	//   ....[9]....
        /*01f0*/ 	.word	0xffffffff


	//   ....[10]....
        /*01f4*/ 	.word	0xffffffff


	//   ....[11]....
        /*01f8*/ 	.word	0xffffffff


	//   ....[12]....
        /*01fc*/ 	.word	0xffffffff


	//   ....[13]....
        /*0200*/ 	.word	0xffffffff


	//   ....[14]....
        /*0204*/ 	.word	0xffffffff


	//   ....[15]....
        /*0208*/ 	.word	0xffffffff


	//   ....[16]....
        /*020c*/ 	.word	0xffffffff


	//   ....[17]....
        /*0210*/ 	.word	0xffffffff


	//   ....[18]....
        /*0214*/ 	.word	0xffffffff


	//   ....[19]....
        /*0218*/ 	.word	0xffffffff


	//   ....[20]....
        /*021c*/ 	.word	0xffffffff


	//   ....[21]....
        /*0220*/ 	.word	0xffffffff


	//----- nvinfo : EIATTR_COOP_GROUP_INSTR_OFFSETS
	.align		4
.L_64:
        /*0224*/ 	.byte	0x04, 0x28
        /*0226*/ 	.short	(.L_66 - .L_65)


	//   ....[0]....
.L_65:
        /*0228*/ 	.word	0x00002440


	//   ....[1]....
        /*022c*/ 	.word	0x00002450


	//   ....[2]....
        /*0230*/ 	.word	0x00002460


	//   ....[3]....
        /*0234*/ 	.word	0x00002470


	//   ....[4]....
        /*0238*/ 	.word	0x000024c0


	//   ....[5]....
        /*023c*/ 	.word	0x000024d0


	//   ....[6]....
        /*0240*/ 	.word	0x000024e0


	//   ....[7]....
        /*0244*/ 	.word	0x000024f0


	//   ....[8]....
        /*0248*/ 	.word	0x000025b0


	//   ....[9]....
        /*024c*/ 	.word	0x000025d0


	//   ....[10]....
        /*0250*/ 	.word	0x000025f0


	//   ....[11]....
        /*0254*/ 	.word	0x00002860


	//   ....[12]....
        /*0258*/ 	.word	0x00002870


	//   ....[13]....
        /*025c*/ 	.word	0x00002890


	//   ....[14]....
        /*0260*/ 	.word	0x000028a0


	//   ....[15]....
        /*0264*/ 	.word	0x00002900


	//   ....[16]....
        /*0268*/ 	.word	0x00002910


	//   ....[17]....
        /*026c*/ 	.word	0x00002920


	//   ....[18]....
        /*0270*/ 	.word	0x00002930


	//   ....[19]....
        /*0274*/ 	.word	0x000029e0


	//   ....[20]....
        /*0278*/ 	.word	0x00002a00


	//   ....[21]....
        /*027c*/ 	.word	0x00002a20


	//----- nvinfo : EIATTR_EXIT_INSTR_OFFSETS
	.align		4
.L_66:
        /*0280*/ 	.byte	0x04, 0x1c
        /*0282*/ 	.short	(.L_68 - .L_67)


	//   ....[0]....
.L_67:
        /*0284*/ 	.word	0x000047c0


	//   ....[1]....
        /*0288*/ 	.word	0x00004860


	//----- nvinfo : EIATTR_REQNTID
	.align		4
.L_68:
        /*028c*/ 	.byte	0x04, 0x10
        /*028e*/ 	.short	(.L_70 - .L_69)
.L_69:
        /*0290*/ 	.word	0x00000100
        /*0294*/ 	.word	0x00000001
        /*0298*/ 	.word	0x00000001
.L_70:


//--------------------- .nv.callgraph             --------------------------
	.section	.nv.callgraph,"",@"SHT_CUDA_CALLGRAPH"
	.align	4
	.sectionentsize	8
	.align		4
        /*0000*/ 	.word	0x00000000
	.align		4
        /*0004*/ 	.word	0xffffffff
	.align		4
        /*0008*/ 	.word	0x00000000
	.align		4
        /*000c*/ 	.word	0xfffffffe
	.align		4
        /*0010*/ 	.word	0x00000000
	.align		4
        /*0014*/ 	.word	0xfffffffd
	.align		4
        /*0018*/ 	.word	0x00000000
	.align		4
        /*001c*/ 	.word	0xfffffffc


//--------------------- .nv.rel.action            --------------------------
	.section	.nv.rel.action,"",@"SHT_CUDA_RELOCINFO"
	.align	8
	.sectionentsize	8
        /*0000*/ 	.byte	0x73, 0x00, 0x00, 0x00, 0x00, 0x00, 0x00, 0x00, 0x00, 0x00, 0x00, 0x11, 0x25, 0x00, 0x05, 0x36


//--------------------- .nv.constant4             --------------------------
	.section	.nv.constant4,"a",@progbits
	.align	8
	.align		8
.nv.constant4:
        /*0000*/ 	.dword	_$_str


//--------------------- .nv.constant0.attn_fwd    --------------------------
	.section	.nv.constant0.attn_fwd,"a",@progbits
	.sectionflags	@""
	.align	4
.nv.constant0.attn_fwd:
	.zero		488


//--------------------- .text.attn_fwd            --------------------------
	.section	.text.attn_fwd,"ax",@progbits
	.sectioninfo	@"SHI_REGISTERS=254"
	.align	128
        .global         attn_fwd
        .type           attn_fwd,@function
        .size           attn_fwd,(.L_x_3 - attn_fwd)
        .other          attn_fwd,@"STO_CUDA_ENTRY STV_DEFAULT"
attn_fwd:
.text.attn_fwd:
[----:B------:R-:W-:Y:S02]  /*0000*/  IMAD.MOV.U32 R1, RZ, RZ, c[0x0][0x28] ;  /* 0x00000a00ff017624 */ /* 0x000fe400078e00ff */
[----:B------:R-:W0:Y:S01]  /*0010*/  S2R R51, SR_TID.X ;  /* 0x0000000000337919 */ /* 0x000e220000002100 */
[----:B------:R-:W-:Y:S01]  /*0020*/  MOV R22, c[0x0][0x198] ;  /* 0x0000660000167a02 */ /* 0x000fe20000000f00 */
[----:B------:R-:W-:Y:S02]  /*0030*/  ULDC.64 UR4, c[0x0][0x118] ;  /* 0x0000460000047ab9 */ /* 0x000fe40000000a00 */
[----:B------:R-:W1:Y:S04]  /*0040*/  S2R R2, SR_CTAID.X ;  /* 0x0000000000027919 */ /* 0x000e680000002500 */
[----:B------:R-:W2:Y:S01]  /*0050*/  S2R R0, SR_CTAID.Y ;  /* 0x0000000000007919 */ /* 0x000ea20000002600 */
[----:B0-----:R-:W-:Y:S02]  /*0060*/  LOP3.LUT R21, R51, 0x1f, RZ, 0xc0, !PT ;  /* 0x0000001f33157812 */ /* 0x001fe400078ec0ff */
[----:B------:R-:W-:-:S03]  /*0070*/  SHF.R.U32.HI R16, RZ, 0x5, R51 ;  /* 0x00000005ff107819 */ /* 0x000fc60000011633 */
[----:B-1----:R-:W-:Y:S01]  /*0080*/  IMAD R2, R2, 0x20, R21 ;  /* 0x0000002002027824 */ /* 0x002fe200078e0215 */
[----:B------:R-:W-:Y:S01]  /*0090*/  SGXT.U32 R16, R16, 0x3 ;  /* 0x000000031010781a */ /* 0x000fe20000000000 */
[----:B--2---:R-:W-:Y:S02]  /*00a0*/  IMAD R3, R0, c[0x0][0x190], RZ ;  /* 0x0000640000037a24 */ /* 0x004fe400078e02ff */
[----:B------:R-:W-:Y:S02]  /*00b0*/  IMAD R5, R2, c[0x0][0x194], RZ ;  /* 0x0000650002057a24 */ /* 0x000fe400078e02ff */
[----:B------:R-:W-:Y:S02]  /*00c0*/  IMAD.SHL.U32 R4, R3, 0x2, RZ ;  /* 0x0000000203047824 */ /* 0x000fe400078e00ff */
[----:B------:R-:W-:Y:S02]  /*00d0*/  IMAD.SHL.U32 R7, R5, 0x2, RZ ;  /* 0x0000000205077824 */ /* 0x000fe400078e00ff */
[----:B------:R-:W-:-:S02]  /*00e0*/  IMAD R8, R16, c[0x0][0x198], RZ ;  /* 0x0000660010087a24 */ /* 0x000fc400078e02ff */
[----:B------:R-:W-:Y:S01]  /*00f0*/  IMAD.HI R3, R3, 0x2, RZ ;  /* 0x0000000203037827 */ /* 0x000fe200078e02ff */
[----:B------:R-:W-:Y:S02]  /*0100*/  IADD3 R18, P0, P1, R7, c[0x0][0x160], R4 ;  /* 0x0000580007127a10 */ /* 0x000fe4000791e004 */
[----:B------:R-:W-:Y:S01]  /*0110*/  LEA R7, R22, R8, 0x3 ;  /* 0x0000000816077211 */ /* 0x000fe200078e18ff */
[----:B------:R-:W-:-:S05]  /*0120*/  IMAD.HI R6, R5, 0x2, RZ ;  /* 0x0000000205067827 */ /* 0x000fca00078e02ff */
[----:B------:R-:W-:Y:S01]  /*0130*/  IADD3.X R20, R6, c[0x0][0x164], R3, P0, P1 ;  /* 0x0000590006147a10 */ /* 0x000fe200007e2403 */
[----:B------:R-:W-:Y:S01]  /*0140*/  IMAD R3, R22, 0x8, R7 ;  /* 0x0000000816037824 */ /* 0x000fe200078e0207 */
[-C--:B------:R-:W-:Y:S02]  /*0150*/  LEA R4, P0, R8, R18.reuse, 0x1 ;  /* 0x0000001208047211 */ /* 0x080fe400078008ff */
[----:B------:R-:W-:Y:S01]  /*0160*/  LEA R6, P1, R7, R18, 0x1 ;  /* 0x0000001207067211 */ /* 0x000fe200078208ff */
[----:B------:R-:W-:Y:S01]  /*0170*/  IMAD R11, R22, 0x8, R3 ;  /* 0x00000008160b7824 */ /* 0x000fe200078e0203 */
[----:B------:R-:W-:Y:S02]  /*0180*/  LEA.HI.X.SX32 R5, R8, R20, 0x1, P0 ;  /* 0x0000001408057211 */ /* 0x000fe400000f0eff */
[----:B------:R-:W-:Y:S02]  /*0190*/  LEA R8, P0, R3, R18, 0x1 ;  /* 0x0000001203087211 */ /* 0x000fe400078008ff */
[-C--:B------:R-:W-:Y:S01]  /*01a0*/  LEA.HI.X.SX32 R7, R7, R20.reuse, 0x1, P1 ;  /* 0x0000001407077211 */ /* 0x080fe200008f0eff */
[----:B------:R0:W2:Y:S01]  /*01b0*/  LDG.E.U16 R19, [R4.64] ;  /* 0x0000000404137981 */ /* 0x0000a2000c1e1500 */
[----:B------:R-:W-:-:S02]  /*01c0*/  LEA.HI.X.SX32 R9, R3, R20, 0x1, P0 ;  /* 0x0000001403097211 */ /* 0x000fc400000f0eff */
[C---:B------:R-:W-:Y:S01]  /*01d0*/  LEA R10, P0, R11.reuse, R18, 0x1 ;  /* 0x000000120b0a7211 */ /* 0x040fe200078008ff */
[----:B------:R1:W3:Y:S01]  /*01e0*/  LDG.E.U16 R25, [R6.64] ;  /* 0x0000000406197981 */ /* 0x0002e2000c1e1500 */
[C---:B------:R-:W-:Y:S02]  /*01f0*/  LEA R3, R22.reuse, R11, 0x3 ;  /* 0x0000000b16037211 */ /* 0x040fe400078e18ff */
[----:B------:R-:W-:Y:S01]  /*0200*/  LEA.HI.X.SX32 R11, R11, R20, 0x1, P0 ;  /* 0x000000140b0b7211 */ /* 0x000fe200000f0eff */
[----:B------:R4:W5:Y:S01]  /*0210*/  LDG.E.U16 R27, [R8.64] ;  /* 0x00000004081b7981 */ /* 0x000962000c1e1500 */
[C---:B------:R-:W-:Y:S01]  /*0220*/  LEA R12, P0, R3.reuse, R18, 0x1 ;  /* 0x00000012030c7211 */ /* 0x040fe200078008ff */
[C---:B------:R-:W-:Y:S02]  /*0230*/  IMAD R15, R22.reuse, 0x8, R3 ;  /* 0x00000008160f7824 */ /* 0x040fe400078e0203 */
[----:B------:R1:W2:Y:S01]  /*0240*/  LDG.E.U16 R29, [R10.64] ;  /* 0x000000040a1d7981 */ /* 0x0002a2000c1e1500 */
[----:B------:R-:W-:Y:S01]  /*0250*/  LEA.HI.X.SX32 R13, R3, R20, 0x1, P0 ;  /* 0x00000014030d7211 */ /* 0x000fe200000f0eff */
[----:B------:R-:W-:Y:S01]  /*0260*/  IMAD R3, R22, 0x8, R15 ;  /* 0x0000000816037824 */ /* 0x000fe200078e020f */
[----:B0-----:R-:W-:-:S03]  /*0270*/  LEA R4, P0, R15, R18, 0x1 ;  /* 0x000000120f047211 */ /* 0x001fc600078008ff */
[----:B------:R0:W2:Y:S01]  /*0280*/  LDG.E.U16 R31, [R12.64] ;  /* 0x000000040c1f7981 */ /* 0x0000a2000c1e1500 */
[----:B------:R-:W-:Y:S02]  /*0290*/  LEA R14, P1, R3, R18, 0x1 ;  /* 0x00000012030e7211 */ /* 0x000fe400078208ff */
[C---:B------:R-:W-:Y:S02]  /*02a0*/  LEA R17, R22.reuse, R3, 0x3 ;  /* 0x0000000316117211 */ /* 0x040fe400078e18ff */
[-C--:B------:R-:W-:Y:S02]  /*02b0*/  LEA.HI.X.SX32 R5, R15, R20.reuse, 0x1, P0 ;  /* 0x000000140f057211 */ /* 0x080fe400000f0eff */
[----:B------:R-:W-:Y:S01]  /*02c0*/  LEA.HI.X.SX32 R15, R3, R20, 0x1, P1 ;  /* 0x00000014030f7211 */ /* 0x000fe200008f0eff */
[C---:B------:R-:W-:Y:S01]  /*02d0*/  IMAD R3, R22.reuse, 0x8, R17 ;  /* 0x0000000816037824 */ /* 0x040fe200078e0211 */
[C---:B-1----:R-:W-:Y:S01]  /*02e0*/  LEA R6, P0, R17.reuse, R18, 0x1 ;  /* 0x0000001211067211 */ /* 0x042fe200078008ff */
[----:B------:R1:W2:Y:S02]  /*02f0*/  LDG.E.U16 R33, [R4.64] ;  /* 0x0000000404217981 */ /* 0x0002a4000c1e1500 */
[----:B------:R-:W-:Y:S01]  /*0300*/  IMAD R11, R22, 0x8, R3 ;  /* 0x00000008160b7824 */ /* 0x000fe200078e0203 */
[----:B------:R-:W-:Y:S01]  /*0310*/  LEA.HI.X.SX32 R7, R17, R20, 0x1, P0 ;  /* 0x0000001411077211 */ /* 0x000fe200000f0eff */
[----:B------:R0:W2:Y:S01]  /*0320*/  LDG.E.U16 R35, [R14.64] ;  /* 0x000000040e237981 */ /* 0x0000a2000c1e1500 */
[----:B----4-:R-:W-:-:S03]  /*0330*/  LEA R8, P0, R3, R18, 0x1 ;  /* 0x0000001203087211 */ /* 0x010fc600078008ff */
[----:B------:R4:W2:Y:S01]  /*0340*/  LDG.E.U16 R37, [R6.64] ;  /* 0x0000000406257981 */ /* 0x0008a2000c1e1500 */
[----:B------:R-:W-:Y:S02]  /*0350*/  LEA.HI.X.SX32 R9, R3, R20, 0x1, P0 ;  /* 0x0000001403097211 */ /* 0x000fe400000f0eff */
[C---:B------:R-:W-:Y:S02]  /*0360*/  LEA R3, R22.reuse, R11, 0x3 ;  /* 0x0000000b16037211 */ /* 0x040fe400078e18ff */
[-C--:B------:R-:W-:Y:S01]  /*0370*/  LEA R10, P0, R11, R18.reuse, 0x1 ;  /* 0x000000120b0a7211 */ /* 0x080fe200078008ff */
[----:B------:R4:W2:Y:S01]  /*0380*/  LDG.E.U16 R39, [R8.64] ;  /* 0x0000000408277981 */ /* 0x0008a2000c1e1500 */
[----:B0-----:R-:W-:Y:S01]  /*0390*/  LEA R12, P1, R3, R18, 0x1 ;  /* 0x00000012030c7211 */ /* 0x001fe200078208ff */
[C---:B------:R-:W-:Y:S01]  /*03a0*/  IMAD R17, R22.reuse, 0x8, R3 ;  /* 0x0000000816117824 */ /* 0x040fe200078e0203 */
[-C--:B------:R-:W-:Y:S02]  /*03b0*/  LEA.HI.X.SX32 R11, R11, R20.reuse, 0x1, P0 ;  /* 0x000000140b0b7211 */ /* 0x080fe400000f0eff */
[----:B------:R-:W-:Y:S01]  /*03c0*/  LEA.HI.X.SX32 R13, R3, R20, 0x1, P1 ;  /* 0x00000014030d7211 */ /* 0x000fe200008f0eff */
[----:B------:R-:W-:Y:S01]  /*03d0*/  IMAD R3, R22, 0x8, R17 ;  /* 0x0000000816037824 */ /* 0x000fe200078e0211 */
[C---:B-1----:R-:W-:Y:S01]  /*03e0*/  LEA R4, P0, R17.reuse, R18, 0x1 ;  /* 0x0000001211047211 */ /* 0x042fe200078008ff */
[----:B------:R0:W2:Y:S03]  /*03f0*/  LDG.E.U16 R41, [R10.64] ;  /* 0x000000040a297981 */ /* 0x0000a6000c1e1500 */
[----:B------:R-:W-:Y:S01]  /*0400*/  LEA.HI.X.SX32 R5, R17, R20, 0x1, P0 ;  /* 0x0000001411057211 */ /* 0x000fe200000f0eff */
[----:B------:R1:W2:Y:S01]  /*0410*/  LDG.E.U16 R43, [R12.64] ;  /* 0x000000040c2b7981 */ /* 0x0002a2000c1e1500 */
[----:B----4-:R-:W-:-:S02]  /*0420*/  LEA R6, P0, R3, R18, 0x1 ;  /* 0x0000001203067211 */ /* 0x010fc400078008ff */
[C---:B------:R-:W-:Y:S01]  /*0430*/  LEA R15, R22.reuse, R3, 0x3 ;  /* 0x00000003160f7211 */ /* 0x040fe200078e18ff */
[----:B------:R4:W2:Y:S01]  /*0440*/  LDG.E.U16 R45, [R4.64] ;  /* 0x00000004042d7981 */ /* 0x0008a2000c1e1500 */
[----:B------:R-:W-:Y:S02]  /*0450*/  LEA.HI.X.SX32 R7, R3, R20, 0x1, P0 ;  /* 0x0000001403077211 */ /* 0x000fe400000f0eff */
[C---:B------:R-:W-:Y:S01]  /*0460*/  LEA R8, P0, R15.reuse, R18, 0x1 ;  /* 0x000000120f087211 */ /* 0x040fe200078008ff */
[C---:B------:R-:W-:Y:S02]  /*0470*/  IMAD R17, R22.reuse, 0x8, R15 ;  /* 0x0000000816117824 */ /* 0x040fe400078e020f */
[----:B------:R1:W2:Y:S01]  /*0480*/  LDG.E.U16 R47, [R6.64] ;  /* 0x00000004062f7981 */ /* 0x0002a2000c1e1500 */
[----:B------:R-:W-:Y:S01]  /*0490*/  LEA.HI.X.SX32 R9, R15, R20, 0x1, P0 ;  /* 0x000000140f097211 */ /* 0x000fe200000f0eff */
[----:B------:R-:W-:-:S05]  /*04a0*/  IMAD R3, R22, 0x8, R17 ;  /* 0x0000000816037824 */ /* 0x000fca00078e0211 */
[----:B------:R1:W2:Y:S01]  /*04b0*/  LDG.E.U16 R9, [R8.64] ;  /* 0x0000000408097981 */ /* 0x0002a2000c1e1500 */
[-C--:B0-----:R-:W-:Y:S02]  /*04c0*/  LEA R10, P0, R3, R18.reuse, 0x1 ;  /* 0x00000012030a7211 */ /* 0x081fe400078008ff */
[----:B------:R-:W-:Y:S02]  /*04d0*/  LEA R14, P1, R17, R18, 0x1 ;  /* 0x00000012110e7211 */ /* 0x000fe400078208ff */
[-C--:B------:R-:W-:Y:S02]  /*04e0*/  LEA.HI.X.SX32 R11, R3, R20.reuse, 0x1, P0 ;  /* 0x00000014030b7211 */ /* 0x080fe400000f0eff */
[----:B------:R-:W-:-:S04]  /*04f0*/  LEA.HI.X.SX32 R15, R17, R20, 0x1, P1 ;  /* 0x00000014110f7211 */ /* 0x000fc800008f0eff */
[----:B------:R0:W2:Y:S04]  /*0500*/  LDG.E.U16 R11, [R10.64] ;  /* 0x000000040a0b7981 */ /* 0x0000a8000c1e1500 */
[----:B------:R0:W2:Y:S01]  /*0510*/  LDG.E.U16 R15, [R14.64] ;  /* 0x000000040e0f7981 */ /* 0x0000a2000c1e1500 */
[----:B-1----:R-:W-:Y:S02]  /*0520*/  IMAD R12, R0, c[0x0][0x1c0], RZ ;  /* 0x00007000000c7a24 */ /* 0x002fe400078e02ff */
[----:B------:R-:W-:-:S03]  /*0530*/  IMAD R13, R2, c[0x0][0x1c4], RZ ;  /* 0x00007100020d7a24 */ /* 0x000fc600078e02ff */
[----:B------:R-:W-:Y:S01]  /*0540*/  SHF.L.U32 R3, R12, 0x1, RZ ;  /* 0x000000010c037819 */ /* 0x000fe200000006ff */
[----:B----4-:R-:W-:Y:S01]  /*0550*/  IMAD.SHL.U32 R4, R13, 0x2, RZ ;  /* 0x000000020d047824 */ /* 0x010fe200078e00ff */
[C---:B------:R-:W-:Y:S02]  /*0560*/  LOP3.LUT R23, R51.reuse, 0x3f, RZ, 0xc0, !PT ;  /* 0x0000003f33177812 */ /* 0x040fe400078ec0ff */
[C---:B------:R-:W-:Y:S02]  /*0570*/  LOP3.LUT R6, R51.reuse, 0x18, RZ, 0xc0, !PT ;  /* 0x0000001833067812 */ /* 0x040fe400078ec0ff */
[----:B------:R-:W-:Y:S02]  /*0580*/  IADD3 R3, P0, P2, R4, c[0x0][0x178], R3 ;  /* 0x00005e0004037a10 */ /* 0x000fe40007a1e003 */
[C---:B------:R-:W-:Y:S01]  /*0590*/  LOP3.LUT R4, R51.reuse, 0xc0, RZ, 0xc0, !PT ;  /* 0x000000c033047812 */ /* 0x040fe200078ec0ff */
[C---:B------:R-:W-:Y:S01]  /*05a0*/  IMAD.SHL.U32 R8, R51.reuse, 0x10, RZ ;  /* 0x0000001033087824 */ /* 0x040fe200078e00ff */
[----:B------:R-:W-:Y:S01]  /*05b0*/  SHF.L.U32 R26, R51, 0x1, RZ ;  /* 0x00000001331a7819 */ /* 0x000fe200000006ff */
[----:B------:R-:W-:Y:S01]  /*05c0*/  IMAD R17, R6, 0x40, R23 ;  /* 0x0000004006117824 */ /* 0x000fe200078e0217 */
[----:B------:R-:W-:-:S02]  /*05d0*/  SHF.R.U32.HI R5, RZ, 0x2, R4 ;  /* 0x00000002ff057819 */ /* 0x000fc40000011604 */
[----:B0-----:R-:W-:Y:S02]  /*05e0*/  SHF.R.U32.HI R10, RZ, 0x1, R4 ;  /* 0x00000001ff0a7819 */ /* 0x001fe40000011604 */
[----:B------:R-:W-:Y:S02]  /*05f0*/  LOP3.LUT R4, R5, 0x1fe, R26, 0x78, !PT ;  /* 0x000001fe05047812 */ /* 0x000fe400078e781a */
[----:B------:R-:W-:Y:S02]  /*0600*/  LOP3.LUT R49, R8, 0x70, RZ, 0xc0, !PT ;  /* 0x0000007008317812 */ /* 0x000fe400078ec0ff */
[----:B------:R-:W-:Y:S02]  /*0610*/  SHF.L.U32 R17, R17, 0x2, RZ ;  /* 0x0000000211117819 */ /* 0x000fe400000006ff */
[----:B------:R-:W-:Y:S02]  /*0620*/  LEA.HI R5, R6, R49, RZ, 0x1f ;  /* 0x0000003106057211 */ /* 0x000fe400078ff8ff */
[----:B------:R-:W-:Y:S01]  /*0630*/  LOP3.LUT R6, R17, R10, RZ, 0x3c, !PT ;  /* 0x0000000a11067212 */ /* 0x000fe200078e3cff */
[----:B------:R-:W-:-:S02]  /*0640*/  IMAD R10, R16, c[0x0][0x1c8], RZ ;  /* 0x00007200100a7a24 */ /* 0x000fc400078e02ff */
[----:B------:R-:W-:-:S04]  /*0650*/  IMAD.HI R7, R12, 0x2, RZ ;  /* 0x000000020c077827 */ /* 0x000fc800078e02ff */
[----:B------:R-:W-:-:S05]  /*0660*/  IMAD.MOV.U32 R18, RZ, RZ, c[0x0][0x1d0] ;  /* 0x00007400ff127624 */ /* 0x000fca00078e00ff */
[----:B------:R-:W-:Y:S01]  /*0670*/  ISETP.GE.AND P1, PT, R18, 0x1, PT ;  /* 0x000000011200780c */ /* 0x000fe20003f26270 */
[----:B------:R-:W-:-:S05]  /*0680*/  IMAD.HI R8, R13, 0x2, RZ ;  /* 0x000000020d087827 */ /* 0x000fca00078e02ff */
[----:B------:R-:W-:Y:S02]  /*0690*/  IADD3.X R7, R8, c[0x0][0x17c], R7, P0, P2 ;  /* 0x00005f0008077a10 */ /* 0x000fe400007e4407 */
[C---:B------:R-:W-:Y:S01]  /*06a0*/  LOP3.LUT R8, R51.reuse, 0xe0, RZ, 0xc0, !PT ;  /* 0x000000e033087812 */ /* 0x040fe200078ec0ff */
[----:B------:R-:W-:Y:S01]  /*06b0*/  IMAD.MOV.U32 R13, RZ, RZ, 0x3f800000 ;  /* 0x3f800000ff0d7424 */ /* 0x000fe200078e00ff */
[----:B------:R-:W-:Y:S01]  /*06c0*/  MOV R164, 0xff800000 ;  /* 0xff80000000a47802 */ /* 0x000fe20000000f00 */
[----:B------:R-:W-:Y:S01]  /*06d0*/  IMAD.MOV.U32 R141, RZ, RZ, -0x800000 ;  /* 0xff800000ff8d7424 */ /* 0x000fe200078e00ff */
[----:B------:R-:W-:Y:S01]  /*06e0*/  MOV R17, 0x3f800000 ;  /* 0x3f80000000117802 */ /* 0x000fe20000000f00 */
[----:B------:R-:W-:Y:S01]  /*06f0*/  IMAD.MOV.U32 R165, RZ, RZ, -0x800000 ;  /* 0xff800000ffa57424 */ /* 0x000fe200078e00ff */
[----:B------:R-:W-:Y:S01]  /*0700*/  CS2R R60, SRZ ;  /* 0x00000000003c7805 */ /* 0x000fe2000001ff00 */
[----:B------:R-:W-:Y:S01]  /*0710*/  IMAD.MOV.U32 R168, RZ, RZ, -0x800000 ;  /* 0xff800000ffa87424 */ /* 0x000fe200078e00ff */
[----:B------:R-:W-:Y:S01]  /*0720*/  CS2R R62, SRZ ;  /* 0x00000000003e7805 */ /* 0x000fe2000001ff00 */
[----:B------:R-:W-:Y:S01]  /*0730*/  IMAD.MOV.U32 R108, RZ, RZ, 0x3f800000 ;  /* 0x3f800000ff6c7424 */ /* 0x000fe200078e00ff */
[----:B------:R-:W-:Y:S01]  /*0740*/  CS2R R68, SRZ ;  /* 0x0000000000447805 */ /* 0x000fe2000001ff00 */
[----:B------:R-:W-:Y:S01]  /*0750*/  CS2R R70, SRZ ;  /* 0x0000000000467805 */ /* 0x000fe2000001ff00 */
[----:B------:R-:W-:Y:S01]  /*0760*/  CS2R R72, SRZ ;  /* 0x0000000000487805 */ /* 0x000fe2000001ff00 */
[----:B------:R-:W-:Y:S01]  /*0770*/  CS2R R74, SRZ ;  /* 0x00000000004a7805 */ /* 0x000fe2000001ff00 */
[----:B------:R-:W-:Y:S01]  /*0780*/  CS2R R64, SRZ ;  /* 0x0000000000407805 */ /* 0x000fe2000001ff00 */
[----:B------:R-:W-:Y:S01]  /*0790*/  CS2R R66, SRZ ;  /* 0x0000000000427805 */ /* 0x000fe2000001ff00 */
[----:B------:R-:W-:Y:S01]  /*07a0*/  LOP3.LUT R24, R51, 0x1c, RZ, 0xc0, !PT ;  /* 0x0000001c33187812 */ /* 0x000fe200078ec0ff */
[----:B---3--:R-:W-:Y:S04]  /*07b0*/  STS.U16 [R4+0x4200], R25 ;  /* 0x0042001904007388 */ /* 0x008fe80000000400 */
[----:B-----5:R-:W-:Y:S04]  /*07c0*/  STS.U16 [R4+0x4400], R27 ;  /* 0x0044001b04007388 */ /* 0x020fe80000000400 */
[----:B--2---:R-:W-:Y:S04]  /*07d0*/  STS.U16 [R4+0x4600], R29 ;  /* 0x0046001d04007388 */ /* 0x004fe80000000400 */
[----:B------:R-:W-:Y:S04]  /*07e0*/  STS.U16 [R4+0x4800], R31 ;  /* 0x0048001f04007388 */ /* 0x000fe80000000400 */
[----:B------:R-:W-:Y:S04]  /*07f0*/  STS.U16 [R4+0x4a00], R33 ;  /* 0x004a002104007388 */ /* 0x000fe80000000400 */
[----:B------:R-:W-:Y:S04]  /*0800*/  STS.U16 [R4+0x4c00], R35 ;  /* 0x004c002304007388 */ /* 0x000fe80000000400 */
[----:B------:R-:W-:Y:S04]  /*0810*/  STS.U16 [R4+0x4e00], R37 ;  /* 0x004e002504007388 */ /* 0x000fe80000000400 */
[----:B------:R-:W-:Y:S04]  /*0820*/  STS.U16 [R4+0x5000], R39 ;  /* 0x0050002704007388 */ /* 0x000fe80000000400 */
[----:B------:R-:W-:Y:S04]  /*0830*/  STS.U16 [R4+0x5400], R43 ;  /* 0x0054002b04007388 */ /* 0x000fe80000000400 */
[----:B------:R-:W-:Y:S04]  /*0840*/  STS.U16 [R4+0x5600], R45 ;  /* 0x0056002d04007388 */ /* 0x000fe80000000400 */
[----:B------:R0:W-:Y:S02]  /*0850*/  STS.U16 [R4+0x5a00], R9 ;  /* 0x005a000904007388 */ /* 0x0001e40000000400 */
[----:B0-----:R-:W-:-:S02]  /*0860*/  MOV R9, c[0x0][0x1c8] ;  /* 0x0000720000097a02 */ /* 0x001fc40000000f00 */
[----:B------:R-:W-:Y:S03]  /*0870*/  STS.U16 [R4+0x5800], R47 ;  /* 0x0058002f04007388 */ /* 0x000fe60000000400 */
[----:B------:R-:W-:-:S04]  /*0880*/  IMAD R12, R9, 0x8, R10 ;  /* 0x00000008090c7824 */ /* 0x000fc800078e020a */
[C---:B------:R-:W-:Y:S01]  /*0890*/  IMAD R14, R9.reuse, 0x8, R12 ;  /* 0x00000008090e7824 */ /* 0x040fe200078e020c */
[----:B------:R0:W-:Y:S04]  /*08a0*/  STS.U16 [R4+0x5e00], R11 ;  /* 0x005e000b04007388 */ /* 0x0001e80000000400 */
[----:B------:R-:W-:-:S05]  /*08b0*/  LEA R16, R9, R14, 0x3 ;  /* 0x0000000e09107211 */ /* 0x000fca00078e18ff */
[----:B------:R-:W-:Y:S02]  /*08c0*/  IMAD R18, R9, 0x8, R16 ;  /* 0x0000000809127824 */ /* 0x000fe400078e0210 */
[----:B0-----:R-:W-:Y:S01]  /*08d0*/  IMAD.SHL.U32 R11, R51, 0x20, RZ ;  /* 0x00000020330b7824 */ /* 0x001fe200078e00ff */
[----:B------:R0:W-:Y:S02]  /*08e0*/  STS.U16 [R4+0x5c00], R15 ;  /* 0x005c000f04007388 */ /* 0x0001e40000000400 */
[----:B------:R-:W-:Y:S02]  /*08f0*/  LEA R20, R9, R18, 0x3 ;  /* 0x0000001209147211 */ /* 0x000fe400078e18ff */
[----:B------:R-:W-:Y:S01]  /*0900*/  LOP3.LUT R11, R11, 0x60, RZ, 0xc0, !PT ;  /* 0x000000600b0b7812 */ /* 0x000fe200078ec0ff */
[----:B------:R1:W-:Y:S01]  /*0910*/  STS.U16 [R4+0x4000], R19 ;  /* 0x0040001304007388 */ /* 0x0003e20000000400 */
[----:B0-----:R-:W-:-:S03]  /*0920*/  LOP3.LUT R15, R51, 0xff, RZ, 0xc0, !PT ;  /* 0x000000ff330f7812 */ /* 0x001fc600078ec0ff */
[----:B------:R0:W-:Y:S01]  /*0930*/  STS.U16 [R4+0x5200], R41 ;  /* 0x0052002904007388 */ /* 0x0001e20000000400 */
[----:B------:R-:W-:Y:S01]  /*0940*/  IMAD R22, R9, 0x8, R20 ;  /* 0x0000000809167824 */ /* 0x000fe200078e0214 */
[----:B------:R-:W-:Y:S01]  /*0950*/  ISETP.GE.U32.AND P0, PT, R15, 0x20, PT ;  /* 0x000000200f00780c */ /* 0x000fe20003f06070 */
[----:B-1----:R-:W-:Y:S02]  /*0960*/  IMAD R19, R8, 0x8, R11 ;  /* 0x0000000808137824 */ /* 0x002fe400078e020b */
[----:B0-----:R-:W-:Y:S01]  /*0970*/  IMAD.MOV.U32 R41, RZ, RZ, 0x3f800000 ;  /* 0x3f800000ff297424 */ /* 0x001fe200078e00ff */
[----:B------:R-:W-:Y:S05]  /*0980*/  @!P1 BRA `(.L_x_0) ;  /* 0x00002c3000009947 */ /* 0x000fea0003800000 */
[C---:B------:R-:W-:Y:S01]  /*0990*/  IMAD R13, R0.reuse, c[0x0][0x1b0], RZ ;  /* 0x00006c00000d7a24 */ /* 0x040fe200078e02ff */
[----:B------:R-:W-:Y:S01]  /*09a0*/  LOP3.LUT R17, R51, 0x7f, RZ, 0xc0, !PT ;  /* 0x0000007f33117812 */ /* 0x000fe200078ec0ff */
[----:B------:R-:W-:Y:S01]  /*09b0*/  IMAD R23, R23, c[0x0][0x1b4], RZ ;  /* 0x00006d0017177a24 */ /* 0x000fe200078e02ff */
[----:B------:R-:W-:Y:S01]  /*09c0*/  LOP3.LUT P1, RZ, R51, 0x80, RZ, 0xc0, !PT ;  /* 0x0000008033ff7812 */ /* 0x000fe2000782c0ff */
[C---:B------:R-:W-:Y:S01]  /*09d0*/  IMAD.HI R29, R13.reuse, 0x2, RZ ;  /* 0x000000020d1d7827 */ /* 0x040fe200078e02ff */
[----:B------:R-:W-:Y:S01]  /*09e0*/  SHF.L.U32 R58, R13, 0x1, RZ ;  /* 0x000000010d3a7819 */ /* 0x000fe200000006ff */
[----:B------:R-:W-:Y:S01]  /*09f0*/  CS2R R60, SRZ ;  /* 0x00000000003c7805 */ /* 0x000fe2000001ff00 */
[----:B------:R-:W-:Y:S01]  /*0a00*/  SEL R28, RZ, 0x110, !P1 ;  /* 0x00000110ff1c7807 */ /* 0x000fe20004800000 */
[----:B------:R-:W-:Y:S01]  /*0a10*/  IMAD.SHL.U32 R11, R23, 0x2, RZ ;  /* 0x00000002170b7824 */ /* 0x000fe200078e00ff */
[----:B------:R-:W-:Y:S01]  /*0a20*/  SHF.R.U32.HI R27, RZ, 0x3, R15 ;  /* 0x00000003ff1b7819 */ /* 0x000fe2000001160f */
[C---:B------:R-:W-:Y:S01]  /*0a30*/  IMAD.SHL.U32 R25, R17.reuse, 0x2, RZ ;  /* 0x0000000211197824 */ /* 0x040fe200078e00ff */
[----:B------:R-:W-:Y:S01]  /*0a40*/  SHF.R.U32.HI R33, RZ, 0x7, R51 ;  /* 0x00000007ff217819 */ /* 0x000fe20000011633 */
[----:B------:R-:W-:Y:S01]  /*0a50*/  IMAD R17, R17, c[0x0][0x1a8], RZ ;  /* 0x00006a0011117a24 */ /* 0x000fe200078e02ff */
[----:B------:R-:W-:Y:S01]  /*0a60*/  IADD3 R58, P3, P4, R11, c[0x0][0x170], R58 ;  /* 0x00005c000b3a7a10 */ /* 0x000fe20007c7e03a */
[----:B------:R-:W-:Y:S01]  /*0a70*/  IMAD R11, R0, c[0x0][0x1a0], RZ ;  /* 0x00006800000b7a24 */ /* 0x000fe200078e02ff */
[----:B------:R-:W-:Y:S01]  /*0a80*/  LEA R34, R24, R21, 0x3 ;  /* 0x0000001518227211 */ /* 0x000fe200078e18ff */
[----:B------:R-:W-:Y:S01]  /*0a90*/  IMAD.HI R30, R23, 0x2, RZ ;  /* 0x00000002171e7827 */ /* 0x000fe200078e02ff */
[----:B------:R-:W-:Y:S01]  /*0aa0*/  LOP3.LUT R21, R28, R25, RZ, 0x3c, !PT ;  /* 0x000000191c157212 */ /* 0x000fe200078e3cff */
[----:B------:R-:W-:Y:S01]  /*0ab0*/  CS2R R62, SRZ ;  /* 0x00000000003e7805 */ /* 0x000fe2000001ff00 */
[----:B------:R-:W-:Y:S01]  /*0ac0*/  LOP3.LUT R32, R27, 0x1c, RZ, 0xc0, !PT ;  /* 0x0000001c1b207812 */ /* 0x000fe200078ec0ff */
[----:B------:R-:W-:Y:S01]  /*0ad0*/  IMAD.SHL.U32 R28, R17, 0x2, RZ ;  /* 0x00000002111c7824 */ /* 0x000fe200078e00ff */
[----:B------:R-:W-:Y:S01]  /*0ae0*/  SHF.L.U32 R13, R11, 0x1, RZ ;  /* 0x000000010b0d7819 */ /* 0x000fe200000006ff */
[----:B------:R-:W-:Y:S01]  /*0af0*/  IMAD.SHL.U32 R25, R24, 0x8, RZ ;  /* 0x0000000818197824 */ /* 0x000fe200078e00ff */
[----:B------:R-:W-:Y:S01]  /*0b00*/  SGXT.U32 R27, R33, 0x1 ;  /* 0x00000001211b781a */ /* 0x000fe20000000000 */
[----:B------:R-:W-:Y:S01]  /*0b10*/  IMAD.SHL.U32 R34, R34, 0x4, RZ ;  /* 0x0000000422227824 */ /* 0x000fe200078e00ff */
[----:B------:R-:W-:Y:S01]  /*0b20*/  IADD3 R160, P1, P2, R28, c[0x0][0x168], R13 ;  /* 0x00005a001ca07a10 */ /* 0x000fe20007a3e00d */
[----:B------:R-:W-:Y:S01]  /*0b30*/  IMAD.SHL.U32 R28, R51, 0x8, RZ ;  /* 0x00000008331c7824 */ /* 0x000fe200078e00ff */
[----:B------:R-:W-:Y:S01]  /*0b40*/  MOV R42, c[0x0][0x1a4] ;  /* 0x00006900002a7a02 */ /* 0x000fe20000000f00 */
[----:B------:R-:W-:Y:S01]  /*0b50*/  IMAD R13, R27, c[0x0][0x1a4], RZ ;  /* 0x000069001b0d7a24 */ /* 0x000fe200078e02ff */
[----:B------:R-:W-:Y:S01]  /*0b60*/  IADD3.X R40, R30, c[0x0][0x174], R29, P3, P4 ;  /* 0x00005d001e287a10 */ /* 0x000fe20001fe841d */
[----:B------:R-:W-:Y:S01]  /*0b70*/  IMAD.IADD R23, R25, 0x1, R32 ;  /* 0x0000000119177824 */ /* 0x000fe200078e0220 */
[----:B------:R-:W-:Y:S01]  /*0b80*/  SHF.R.U32.HI R31, RZ, 0x1, R8 ;  /* 0x00000001ff1f7819 */ /* 0x000fe20000011608 */
[----:B------:R-:W-:Y:S01]  /*0b90*/  IMAD.HI R11, R11, 0x2, RZ ;  /* 0x000000020b0b7827 */ /* 0x000fe200078e02ff */
[----:B------:R-:W-:Y:S01]  /*0ba0*/  LOP3.LUT R29, R51, 0x7, RZ, 0xc0, !PT ;  /* 0x00000007331d7812 */ /* 0x000fe200078ec0ff */
[----:B------:R-:W-:Y:S01]  /*0bb0*/  CS2R R68, SRZ ;  /* 0x0000000000447805 */ /* 0x000fe2000001ff00 */
[----:B------:R-:W-:Y:S01]  /*0bc0*/  LEA R30, R42, R13, 0x1 ;  /* 0x0000000d2a1e7211 */ /* 0x000fe200078e08ff */
[----:B------:R-:W-:Y:S01]  /*0bd0*/  IMAD.MOV.U32 R140, RZ, RZ, -0x800000 ;  /* 0xff800000ff8c7424 */ /* 0x000fe200078e00ff */
[----:B------:R-:W-:Y:S01]  /*0be0*/  LOP3.LUT R32, R28, 0x30, RZ, 0xc0, !PT ;  /* 0x000000301c207812 */ /* 0x000fe200078ec0ff */
[----:B------:R-:W-:Y:S01]  /*0bf0*/  IMAD.HI R28, R17, 0x2, RZ ;  /* 0x00000002111c7827 */ /* 0x000fe200078e02ff */
[----:B------:R-:W-:Y:S01]  /*0c00*/  LOP3.LUT R25, R34, R31, RZ, 0x3c, !PT ;  /* 0x0000001f22197212 */ /* 0x000fe200078e3cff */
[----:B------:R-:W-:Y:S01]  /*0c10*/  CS2R R70, SRZ ;  /* 0x0000000000467805 */ /* 0x000fe2000001ff00 */
[C---:B------:R-:W-:Y:S01]  /*0c20*/  LEA R17, R42.reuse, R30, 0x1 ;  /* 0x0000001e2a117211 */ /* 0x040fe200078e08ff */
[----:B------:R-:W-:Y:S01]  /*0c30*/  IMAD.SHL.U32 R34, R51, 0x80, RZ ;  /* 0x0000008033227824 */ /* 0x000fe200078e00ff */
[-C--:B------:R-:W-:Y:S01]  /*0c40*/  LEA R232, P4, R13, R160.reuse, 0x1 ;  /* 0x000000a00de87211 */ /* 0x080fe200078808ff */
[C---:B------:R-:W-:Y:S01]  /*0c50*/  IMAD.SHL.U32 R33, R29.reuse, 0x10, RZ ;  /* 0x000000101d217824 */ /* 0x040fe200078e00ff */
[----:B------:R-:W-:Y:S01]  /*0c60*/  LEA R31, R42, R17, 0x1 ;  /* 0x000000112a1f7211 */ /* 0x000fe200078e08ff */
[----:B------:R-:W-:Y:S01]  /*0c70*/  IMAD R27, R29, 0x40, R32 ;  /* 0x000000401d1b7824 */ /* 0x000fe200078e0220 */
[----:B------:R-:W-:Y:S01]  /*0c80*/  LEA R230, P5, R30, R160, 0x1 ;  /* 0x000000a01ee67211 */ /* 0x000fe200078a08ff */
[----:B------:R-:W-:Y:S01]  /*0c90*/  IMAD R37, R8, 0x40, R33 ;  /* 0x0000004008257824 */ /* 0x000fe200078e0221 */
[----:B------:R-:W-:Y:S01]  /*0ca0*/  LOP3.LUT R34, R33, 0x780, R34, 0xf8, !PT ;  /* 0x0000078021227812 */ /* 0x000fe200078ef822 */
[----:B------:R-:W-:Y:S01]  /*0cb0*/  IMAD R38, R29, 0x4, R8 ;  /* 0x000000041d267824 */ /* 0x000fe200078e0208 */
[--C-:B------:R-:W-:Y:S01]  /*0cc0*/  LOP3.LUT R33, R33, 0x30, R26.reuse, 0x78, !PT ;  /* 0x0000003021217812 */ /* 0x100fe200078e781a */
[----:B------:R-:W-:Y:S01]  /*0cd0*/  IMAD R32, R42, 0x2, R31 ;  /* 0x000000022a207824 */ /* 0x000fe200078e021f */
[--C-:B------:R-:W-:Y:S01]  /*0ce0*/  LOP3.LUT R35, R27, 0x10, R26.reuse, 0x78, !PT ;  /* 0x000000101b237812 */ /* 0x100fe200078e781a */
[----:B------:R-:W-:Y:S01]  /*0cf0*/  IMAD.MOV.U32 R129, RZ, RZ, -0x800000 ;  /* 0xff800000ff817424 */ /* 0x000fe200078e00ff */
[----:B------:R-:W-:Y:S01]  /*0d00*/  LOP3.LUT R36, R37, 0x30, R26, 0x78, !PT ;  /* 0x0000003025247812 */ /* 0x000fe200078e781a */
[----:B------:R-:W-:Y:S01]  /*0d10*/  IMAD.U32 R26, R38, 0x20, R33 ;  /* 0x00000020261a7824 */ /* 0x000fe200078e0021 */
[----:B------:R-:W-:Y:S01]  /*0d20*/  SHF.R.U32.HI R8, RZ, 0x6, R51 ;  /* 0x00000006ff087819 */ /* 0x000fe20000011633 */
[----:B------:R-:W-:Y:S01]  /*0d30*/  IMAD.MOV.U32 R109, RZ, RZ, -0x800000 ;  /* 0xff800000ff6d7424 */ /* 0x000fe200078e00ff */
[----:B------:R-:W-:Y:S01]  /*0d40*/  IADD3.X R38, R28, c[0x0][0x16c], R11, P1, P2 ;  /* 0x00005b001c267a10 */ /* 0x000fe20000fe440b */
[----:B------:R-:W-:Y:S01]  /*0d50*/  IMAD.MOV.U32 R108, RZ, RZ, 0x3f800000 ;  /* 0x3f800000ff6c7424 */ /* 0x000fe200078e00ff */
[----:B------:R-:W-:Y:S01]  /*0d60*/  LEA R11, R42, R32, 0x1 ;  /* 0x000000202a0b7211 */ /* 0x000fe200078e08ff */
[----:B------:R-:W-:Y:S01]  /*0d70*/  CS2R R72, SRZ ;  /* 0x0000000000487805 */ /* 0x000fe2000001ff00 */
[----:B------:R-:W-:Y:S01]  /*0d80*/  SGXT.U32 R8, R8, 0x2 ;  /* 0x000000020808781a */ /* 0x000fe20000000000 */
[----:B------:R-:W-:Y:S01]  /*0d90*/  CS2R R74, SRZ ;  /* 0x00000000004a7805 */ /* 0x000fe2000001ff00 */
[----:B------:R-:W-:Y:S01]  /*0da0*/  LOP3.LUT R27, R34, 0x10, R51, 0x78, !PT ;  /* 0x00000010221b7812 */ /* 0x000fe200078e7833 */
[----:B------:R-:W-:Y:S01]  /*0db0*/  IMAD R33, R42, 0x2, R11 ;  /* 0x000000022a217824 */ /* 0x000fe200078e020b */
[----:B------:R-:W-:Y:S01]  /*0dc0*/  LOP3.LUT R34, R51, 0x10, RZ, 0xc0, !PT ;  /* 0x0000001033227812 */ /* 0x000fe200078ec0ff */
[----:B------:R-:W-:Y:S01]  /*0dd0*/  IMAD R37, R8, c[0x0][0x1b8], RZ ;  /* 0x00006e0008257a24 */ /* 0x000fe200078e02ff */
[----:B------:R-:W-:Y:S01]  /*0de0*/  LEA R28, R29, R36, 0x8 ;  /* 0x000000241d1c7211 */ /* 0x000fe200078e40ff */
[----:B------:R-:W-:Y:S01]  /*0df0*/  IMAD R8, R42, 0x2, R33 ;  /* 0x000000022a087824 */ /* 0x000fe200078e0221 */
[----:B------:R-:W-:Y:S01]  /*0e00*/  LEA.HI.X.SX32 R233, R13, R38, 0x1, P4 ;  /* 0x000000260de97211 */ /* 0x000fe200020f0eff */
[----:B------:R-:W-:Y:S01]  /*0e10*/  IMAD R29, R34, 0x20, R35 ;  /* 0x00000020221d7824 */ /* 0x000fe200078e0223 */
[C---:B------:R-:W-:Y:S01]  /*0e20*/  LEA R228, P4, R17.reuse, R160, 0x1 ;  /* 0x000000a011e47211 */ /* 0x040fe200078808ff */
[----:B------:R-:W-:Y:S01]  /*0e30*/  IMAD.MOV.U32 R36, RZ, RZ, c[0x0][0x1b8] ;  /* 0x00006e00ff247624 */ /* 0x000fe200078e00ff */
[----:B------:R-:W-:Y:S01]  /*0e40*/  LEA R34, R42, R8, 0x1 ;  /* 0x000000082a227211 */ /* 0x000fe200078e08ff */
[----:B------:R-:W-:Y:S01]  /*0e50*/  CS2R R64, SRZ ;  /* 0x0000000000407805 */ /* 0x000fe2000001ff00 */
[-C--:B------:R-:W-:Y:S01]  /*0e60*/  LEA.HI.X.SX32 R231, R30, R38.reuse, 0x1, P5 ;  /* 0x000000261ee77211 */ /* 0x080fe200028f0eff */
[----:B------:R-:W-:Y:S01]  /*0e70*/  IMAD R39, R36, 0x4, R37 ;  /* 0x0000000424277824 */ /* 0x000fe200078e0225 */
[----:B------:R-:W-:Y:S01]  /*0e80*/  LEA.HI.X.SX32 R229, R17, R38, 0x1, P4 ;  /* 0x0000002611e57211 */ /* 0x000fe200020f0eff */
[----:B------:R-:W-:Y:S01]  /*0e90*/  IMAD R35, R42, 0x2, R34 ;  /* 0x000000022a237824 */ /* 0x000fe200078e0222 */
[CC--:B------:R-:W-:Y:S01]  /*0ea0*/  LEA R226, P4, R31.reuse, R160.reuse, 0x1 ;  /* 0x000000a01fe27211 */ /* 0x0c0fe200078808ff */
[----:B------:R-:W-:Y:S01]  /*0eb0*/  CS2R R66, SRZ ;  /* 0x0000000000427805 */ /* 0x000fe2000001ff00 */
[----:B------:R-:W-:Y:S01]  /*0ec0*/  LEA R224, P5, R32, R160, 0x1 ;  /* 0x000000a020e07211 */ /* 0x000fe200078a08ff */
[----:B------:R-:W-:Y:S01]  /*0ed0*/  IMAD R13, R42, 0x2, R35 ;  /* 0x000000022a0d7824 */ /* 0x000fe200078e0223 */
[----:B------:R-:W-:-:S02]  /*0ee0*/  LEA.HI.X.SX32 R227, R31, R38, 0x1, P4 ;  /* 0x000000261fe37211 */ /* 0x000fc400020f0eff */
[----:B------:R-:W-:Y:S02]  /*0ef0*/  LEA.HI.X.SX32 R225, R32, R38, 0x1, P5 ;  /* 0x0000002620e17211 */ /* 0x000fe400028f0eff */
[C---:B------:R-:W-:Y:S02]  /*0f00*/  LEA R30, R42.reuse, R13, 0x1 ;  /* 0x0000000d2a1e7211 */ /* 0x040fe400078e08ff */
[-C--:B------:R-:W-:Y:S02]  /*0f10*/  LEA R222, P4, R11, R160.reuse, 0x1 ;  /* 0x000000a00bde7211 */ /* 0x080fe400078808ff */
[----:B------:R-:W-:Y:S01]  /*0f20*/  LEA R220, P5, R33, R160, 0x1 ;  /* 0x000000a021dc7211 */ /* 0x000fe200078a08ff */
[C---:B------:R-:W-:Y:S01]  /*0f30*/  IMAD R17, R42.reuse, 0x2, R30 ;  /* 0x000000022a117824 */ /* 0x040fe200078e021e */
[-C--:B------:R-:W-:Y:S02]  /*0f40*/  LEA.HI.X.SX32 R223, R11, R38.reuse, 0x1, P4 ;  /* 0x000000260bdf7211 */ /* 0x080fe400020f0eff */
[----:B------:R-:W-:Y:S01]  /*0f50*/  LEA.HI.X.SX32 R221, R33, R38, 0x1, P5 ;  /* 0x0000002621dd7211 */ /* 0x000fe200028f0eff */
[----:B------:R-:W-:Y:S01]  /*0f60*/  IMAD R31, R42, 0x2, R17 ;  /* 0x000000022a1f7824 */ /* 0x000fe200078e0211 */
[----:B------:R-:W-:-:S02]  /*0f70*/  LEA R218, P4, R8, R160, 0x1 ;  /* 0x000000a008da7211 */ /* 0x000fc400078808ff */
[----:B------:R-:W-:Y:S02]  /*0f80*/  LEA R216, P5, R34, R160, 0x1 ;  /* 0x000000a022d87211 */ /* 0x000fe400078a08ff */
[----:B------:R-:W-:Y:S02]  /*0f90*/  LEA R32, R42, R31, 0x1 ;  /* 0x0000001f2a207211 */ /* 0x000fe400078e08ff */
[-C--:B------:R-:W-:Y:S02]  /*0fa0*/  LEA.HI.X.SX32 R219, R8, R38.reuse, 0x1, P4 ;  /* 0x0000002608db7211 */ /* 0x080fe400020f0eff */
[----:B------:R-:W-:Y:S01]  /*0fb0*/  LEA.HI.X.SX32 R217, R34, R38, 0x1, P5 ;  /* 0x0000002622d97211 */ /* 0x000fe200028f0eff */
[C---:B------:R-:W-:Y:S01]  /*0fc0*/  IMAD R11, R42.reuse, 0x2, R32 ;  /* 0x000000022a0b7824 */ /* 0x040fe200078e0220 */
[-C--:B------:R-:W-:Y:S02]  /*0fd0*/  LEA R214, P4, R35, R160.reuse, 0x1 ;  /* 0x000000a023d67211 */ /* 0x080fe400078808ff */
[----:B------:R-:W-:Y:S01]  /*0fe0*/  LEA R212, P5, R13, R160, 0x1 ;  /* 0x000000a00dd47211 */ /* 0x000fe200078a08ff */
[----:B------:R-:W-:Y:S01]  /*0ff0*/  IMAD R33, R42, 0x2, R11 ;  /* 0x000000022a217824 */ /* 0x000fe200078e020b */
[----:B------:R-:W-:-:S02]  /*1000*/  LEA.HI.X.SX32 R215, R35, R38, 0x1, P4 ;  /* 0x0000002623d77211 */ /* 0x000fc400020f0eff */
[----:B------:R-:W-:Y:S02]  /*1010*/  LEA.HI.X.SX32 R213, R13, R38, 0x1, P5 ;  /* 0x000000260dd57211 */ /* 0x000fe400028f0eff */
[----:B------:R-:W-:Y:S02]  /*1020*/  LEA R8, R42, R33, 0x1 ;  /* 0x000000212a087211 */ /* 0x000fe400078e08ff */
[C---:B------:R-:W-:Y:S02]  /*1030*/  LEA R208, P5, R17.reuse, R160, 0x1 ;  /* 0x000000a011d07211 */ /* 0x040fe400078a08ff */
[----:B------:R-:W-:Y:S01]  /*1040*/  LEA R41, R36, R39, 0x2 ;  /* 0x0000002724297211 */ /* 0x000fe200078e10ff */
[----:B------:R-:W-:Y:S01]  /*1050*/  IMAD R34, R42, 0x2, R8 ;  /* 0x000000022a227824 */ /* 0x000fe200078e0208 */
[----:B------:R-:W-:Y:S02]  /*1060*/  LEA.HI.X.SX32 R209, R17, R38, 0x1, P5 ;  /* 0x0000002611d17211 */ /* 0x000fe400028f0eff */
[-C--:B------:R-:W-:Y:S01]  /*1070*/  LEA R210, P4, R30, R160.reuse, 0x1 ;  /* 0x000000a01ed27211 */ /* 0x080fe200078808ff */
[----:B------:R-:W-:Y:S01]  /*1080*/  IMAD R35, R42, 0x2, R34 ;  /* 0x000000022a237824 */ /* 0x000fe200078e0222 */
[C---:B------:R-:W-:Y:S01]  /*1090*/  LEA R202, P5, R11.reuse, R160, 0x1 ;  /* 0x000000a00bca7211 */ /* 0x040fe200078a08ff */
[----:B------:R-:W-:Y:S01]  /*10a0*/  IMAD R43, R36, 0x4, R41 ;  /* 0x00000004242b7824 */ /* 0x000fe200078e0229 */
[-C--:B------:R-:W-:Y:S01]  /*10b0*/  LEA.HI.X.SX32 R211, R30, R38.reuse, 0x1, P4 ;  /* 0x000000261ed37211 */ /* 0x080fe200020f0eff */
[----:B------:R-:W-:Y:S01]  /*10c0*/  IMAD R13, R42, 0x2, R35 ;  /* 0x000000022a0d7824 */ /* 0x000fe200078e0223 */
[----:B------:R-:W-:Y:S01]  /*10d0*/  LEA.HI.X.SX32 R203, R11, R38, 0x1, P5 ;  /* 0x000000260bcb7211 */ /* 0x000fe200028f0eff */
[----:B------:R-:W-:Y:S01]  /*10e0*/  IMAD R45, R36, 0x4, R43 ;  /* 0x00000004242d7824 */ /* 0x000fe200078e022b */
[----:B------:R-:W-:-:S02]  /*10f0*/  LEA R206, P6, R31, R160, 0x1 ;  /* 0x000000a01fce7211 */ /* 0x000fc400078c08ff */
[----:B------:R-:W-:Y:S02]  /*1100*/  LEA R17, R42, R13, 0x1 ;  /* 0x0000000d2a117211 */ /* 0x000fe400078e08ff */
[----:B------:R-:W-:Y:S02]  /*1110*/  LEA R204, P4, R32, R160, 0x1 ;  /* 0x000000a020cc7211 */ /* 0x000fe400078808ff */
[-C--:B------:R-:W-:Y:S01]  /*1120*/  LEA.HI.X.SX32 R207, R31, R38.reuse, 0x1, P6 ;  /* 0x000000261fcf7211 */ /* 0x080fe200030f0eff */
[----:B------:R-:W-:Y:S01]  /*1130*/  IMAD R30, R42, 0x2, R17 ;  /* 0x000000022a1e7824 */ /* 0x000fe200078e0211 */
[----:B------:R-:W-:Y:S02]  /*1140*/  LEA.HI.X.SX32 R205, R32, R38, 0x1, P4 ;  /* 0x0000002620cd7211 */ /* 0x000fe400020f0eff */
[----:B------:R-:W-:Y:S01]  /*1150*/  LEA R47, R36, R45, 0x2 ;  /* 0x0000002d242f7211 */ /* 0x000fe200078e10ff */
[----:B------:R-:W-:Y:S01]  /*1160*/  IMAD R11, R42, 0x2, R30 ;  /* 0x000000022a0b7824 */ /* 0x000fe200078e021e */
[----:B------:R-:W-:-:S02]  /*1170*/  LEA R198, P4, R8, R160, 0x1 ;  /* 0x000000a008c67211 */ /* 0x000fc400078808ff */
[C---:B------:R-:W-:Y:S01]  /*1180*/  LOP3.LUT P1, RZ, R51.reuse, 0x7, RZ, 0xc0, !PT ;  /* 0x0000000733ff7812 */ /* 0x040fe2000782c0ff */
[----:B------:R-:W-:Y:S01]  /*1190*/  IMAD R49, R36, 0x4, R47 ;  /* 0x0000000424317824 */ /* 0x000fe200078e022f */
[----:B------:R-:W-:Y:S02]  /*11a0*/  LEA R31, R42, R11, 0x1 ;  /* 0x0000000b2a1f7211 */ /* 0x000fe400078e08ff */
[----:B------:R-:W-:Y:S02]  /*11b0*/  LEA.HI.X.SX32 R199, R8, R38, 0x1, P4 ;  /* 0x0000002608c77211 */ /* 0x000fe400020f0eff */
[----:B------:R-:W-:Y:S01]  /*11c0*/  LOP3.LUT P2, RZ, R51, 0x3, RZ, 0xc0, !PT ;  /* 0x0000000333ff7812 */ /* 0x000fe2000784c0ff */
[----:B------:R-:W-:Y:S01]  /*11d0*/  IMAD R8, R42, 0x2, R31 ;  /* 0x000000022a087824 */ /* 0x000fe200078e021f */
[-C--:B------:R-:W-:Y:S01]  /*11e0*/  LEA R200, P6, R33, R160.reuse, 0x1 ;  /* 0x000000a021c87211 */ /* 0x080fe200078c08ff */
[----:B------:R-:W-:Y:S01]  /*11f0*/  IMAD R51, R36, 0x4, R49 ;  /* 0x0000000424337824 */ /* 0x000fe200078e0231 */
[-C--:B------:R-:W-:Y:S01]  /*1200*/  LEA R196, P5, R34, R160.reuse, 0x1 ;  /* 0x000000a022c47211 */ /* 0x080fe200078a08ff */
[----:B------:R-:W-:Y:S01]  /*1210*/  IMAD R32, R42, 0x2, R8 ;  /* 0x000000022a207824 */ /* 0x000fe200078e0208 */
[----:B------:R-:W-:-:S02]  /*1220*/  LEA R192, P4, R13, R160, 0x1 ;  /* 0x000000a00dc07211 */ /* 0x000fc400078808ff */
[----:B------:R-:W-:Y:S02]  /*1230*/  LEA.HI.X.SX32 R201, R33, R38, 0x1, P6 ;  /* 0x0000002621c97211 */ /* 0x000fe400030f0eff */
[----:B------:R-:W-:Y:S02]  /*1240*/  LEA R194, P6, R35, R160, 0x1 ;  /* 0x000000a023c27211 */ /* 0x000fe400078c08ff */
[-C--:B------:R-:W-:Y:S02]  /*1250*/  LEA.HI.X.SX32 R197, R34, R38.reuse, 0x1, P5 ;  /* 0x0000002622c57211 */ /* 0x080fe400028f0eff */
[----:B------:R-:W-:Y:S02]  /*1260*/  LEA.HI.X.SX32 R193, R13, R38, 0x1, P4 ;  /* 0x000000260dc17211 */ /* 0x000fe400020f0eff */
[----:B------:R-:W-:Y:S02]  /*1270*/  LEA R53, R36, R51, 0x2 ;  /* 0x0000003324357211 */ /* 0x000fe400078e10ff */
[----:B------:R-:W-:-:S02]  /*1280*/  LEA R190, P5, R17, R160, 0x1 ;  /* 0x000000a011be7211 */ /* 0x000fc400078a08ff */
[----:B------:R-:W-:Y:S01]  /*1290*/  LEA R13, R42, R32, 0x1 ;  /* 0x000000202a0d7211 */ /* 0x000fe200078e08ff */
[----:B------:R-:W-:Y:S01]  /*12a0*/  IMAD R55, R36, 0x4, R53 ;  /* 0x0000000424377824 */ /* 0x000fe200078e0235 */
[----:B------:R-:W-:Y:S02]  /*12b0*/  LEA.HI.X.SX32 R195, R35, R38, 0x1, P6 ;  /* 0x0000002623c37211 */ /* 0x000fe400030f0eff */
[----:B------:R-:W-:Y:S01]  /*12c0*/  LEA R188, P6, R30, R160, 0x1 ;  /* 0x000000a01ebc7211 */ /* 0x000fe200078c08ff */
[----:B------:R-:W-:Y:S01]  /*12d0*/  IMAD R57, R36, 0x4, R55 ;  /* 0x0000000424397824 */ /* 0x000fe200078e0237 */
[----:B------:R-:W-:Y:S01]  /*12e0*/  LEA.HI.X.SX32 R191, R17, R38, 0x1, P5 ;  /* 0x0000002611bf7211 */ /* 0x000fe200028f0eff */
[----:B------:R-:W-:Y:S01]  /*12f0*/  IMAD R17, R42, 0x2, R13 ;  /* 0x000000022a117824 */ /* 0x000fe200078e020d */
[----:B------:R-:W-:Y:S02]  /*1300*/  LEA R186, P4, R11, R160, 0x1 ;  /* 0x000000a00bba7211 */ /* 0x000fe400078808ff */
[----:B------:R-:W-:-:S02]  /*1310*/  LEA.HI.X.SX32 R189, R30, R38, 0x1, P6 ;  /* 0x000000261ebd7211 */ /* 0x000fc400030f0eff */
[----:B------:R-:W-:Y:S01]  /*1320*/  LEA.HI.X.SX32 R187, R11, R38, 0x1, P4 ;  /* 0x000000260bbb7211 */ /* 0x000fe200020f0eff */
[----:B------:R-:W-:Y:S01]  /*1330*/  IMAD R11, R42, 0x2, R17 ;  /* 0x000000022a0b7824 */ /* 0x000fe200078e0211 */
[CC--:B------:R-:W-:Y:S02]  /*1340*/  LEA R184, P5, R31.reuse, R160.reuse, 0x1 ;  /* 0x000000a01fb87211 */ /* 0x0c0fe400078a08ff */
[C---:B------:R-:W-:Y:S02]  /*1350*/  LEA R182, P6, R8.reuse, R160, 0x1 ;  /* 0x000000a008b67211 */ /* 0x040fe400078c08ff */
[-C--:B------:R-:W-:Y:S02]  /*1360*/  LEA.HI.X.SX32 R185, R31, R38.reuse, 0x1, P5 ;  /* 0x000000261fb97211 */ /* 0x080fe400028f0eff */
[----:B------:R-:W-:Y:S02]  /*1370*/  LEA.HI.X.SX32 R183, R8, R38, 0x1, P6 ;  /* 0x0000002608b77211 */ /* 0x000fe400030f0eff */
[----:B------:R-:W-:-:S02]  /*1380*/  LEA R59, R36, R57, 0x2 ;  /* 0x00000039243b7211 */ /* 0x000fc400078e10ff */
[-C--:B------:R-:W-:Y:S02]  /*1390*/  LEA R180, P4, R32, R160.reuse, 0x1 ;  /* 0x000000a020b47211 */ /* 0x080fe400078808ff */
[-C--:B------:R-:W-:Y:S02]  /*13a0*/  LEA R178, P5, R13, R160.reuse, 0x1 ;  /* 0x000000a00db27211 */ /* 0x080fe400078a08ff */
[----:B------:R-:W-:Y:S02]  /*13b0*/  LEA R8, R42, R11, 0x1 ;  /* 0x0000000b2a087211 */ /* 0x000fe400078e08ff */
[----:B------:R-:W-:Y:S02]  /*13c0*/  LEA R176, P6, R17, R160, 0x1 ;  /* 0x000000a011b07211 */ /* 0x000fe400078c08ff */
[-C--:B------:R-:W-:Y:S02]  /*13d0*/  LEA.HI.X.SX32 R181, R32, R38.reuse, 0x1, P4 ;  /* 0x0000002620b57211 */ /* 0x080fe400020f0eff */
[-C--:B------:R-:W-:Y:S01]  /*13e0*/  LEA.HI.X.SX32 R179, R13, R38.reuse, 0x1, P5 ;  /* 0x000000260db37211 */ /* 0x080fe200028f0eff */
[----:B------:R-:W-:Y:S01]  /*13f0*/  IMAD R13, R42, 0x2, R8 ;  /* 0x000000022a0d7824 */ /* 0x000fe200078e0208 */
[----:B------:R-:W-:Y:S01]  /*1400*/  LEA.HI.X.SX32 R177, R17, R38, 0x1, P6 ;  /* 0x0000002611b17211 */ /* 0x000fe200030f0eff */
[----:B------:R-:W-:Y:S01]  /*1410*/  IMAD R17, R36, 0x4, R59 ;  /* 0x0000000424117824 */ /* 0x000fe200078e023b */
[----:B------:R-:W-:-:S02]  /*1420*/  LEA R166, P4, R11, R160, 0x1 ;  /* 0x000000a00ba67211 */ /* 0x000fc400078808ff */
[----:B------:R-:W-:Y:S02]  /*1430*/  LEA R162, P5, R8, R160, 0x1 ;  /* 0x000000a008a27211 */ /* 0x000fe400078a08ff */
[----:B------:R-:W-:Y:S02]  /*1440*/  LEA.HI.X.SX32 R167, R11, R38, 0x1, P4 ;  /* 0x000000260ba77211 */ /* 0x000fe400020f0eff */
[C---:B------:R-:W-:Y:S02]  /*1450*/  LEA R160, P6, R13.reuse, R160, 0x1 ;  /* 0x000000a00da07211 */ /* 0x040fe400078c08ff */
[----:B------:R-:W-:Y:S02]  /*1460*/  LEA R11, R36, R17, 0x2 ;  /* 0x00000011240b7211 */ /* 0x000fe400078e10ff */
[-C--:B------:R-:W-:Y:S02]  /*1470*/  LEA.HI.X.SX32 R161, R13, R38.reuse, 0x1, P6 ;  /* 0x000000260da17211 */ /* 0x080fe400030f0eff */
[----:B------:R-:W-:Y:S01]  /*1480*/  LEA.HI.X.SX32 R163, R8, R38, 0x1, P5 ;  /* 0x0000002608a37211 */ /* 0x000fe200028f0eff */
[----:B------:R-:W-:Y:S01]  /*1490*/  IMAD R13, R36, 0x4, R11 ;  /* 0x00000004240d7824 */ /* 0x000fe200078e020b */
[----:B------:R-:W-:-:S02]  /*14a0*/  LEA R158, P3, R37, R58, 0x1 ;  /* 0x0000003a259e7211 */ /* 0x000fc400078608ff */
[----:B------:R-:W-:Y:S01]  /*14b0*/  LEA R152, P5, R43, R58, 0x1 ;  /* 0x0000003a2b987211 */ /* 0x000fe200078a08ff */
[C---:B------:R-:W-:Y:S01]  /*14c0*/  IMAD R31, R36.reuse, 0x4, R13 ;  /* 0x00000004241f7824 */ /* 0x040fe200078e020d */
[-C--:B------:R-:W-:Y:S02]  /*14d0*/  LEA.HI.X.SX32 R159, R37, R40.reuse, 0x1, P3 ;  /* 0x00000028259f7211 */ /* 0x080fe400018f0eff */
[----:B------:R-:W-:Y:S02]  /*14e0*/  LEA.HI.X.SX32 R153, R43, R40, 0x1, P5 ;  /* 0x000000282b997211 */ /* 0x000fe400028f0eff */
[C---:B------:R-:W-:Y:S02]  /*14f0*/  LEA R33, R36.reuse, R31, 0x2 ;  /* 0x0000001f24217211 */ /* 0x040fe400078e10ff */
[-C--:B------:R-:W-:Y:S02]  /*1500*/  LEA R156, P3, R39, R58.reuse, 0x1 ;  /* 0x0000003a279c7211 */ /* 0x080fe400078608ff */
[-C--:B------:R-:W-:Y:S01]  /*1510*/  LEA R146, P5, R49, R58.reuse, 0x1 ;  /* 0x0000003a31927211 */ /* 0x080fe200078a08ff */
[----:B------:R-:W-:Y:S01]  /*1520*/  IMAD R35, R36, 0x4, R33 ;  /* 0x0000000424237824 */ /* 0x000fe200078e0221 */
[----:B------:R-:W-:-:S02]  /*1530*/  LEA R154, P4, R41, R58, 0x1 ;  /* 0x0000003a299a7211 */ /* 0x000fc400078808ff */
[-C--:B------:R-:W-:Y:S01]  /*1540*/  LEA.HI.X.SX32 R157, R39, R40.reuse, 0x1, P3 ;  /* 0x00000028279d7211 */ /* 0x080fe200018f0eff */
[C---:B------:R-:W-:Y:S01]  /*1550*/  IMAD R37, R36.reuse, 0x4, R35 ;  /* 0x0000000424257824 */ /* 0x040fe200078e0223 */
[----:B------:R-:W-:Y:S02]  /*1560*/  LEA.HI.X.SX32 R147, R49, R40, 0x1, P5 ;  /* 0x0000002831937211 */ /* 0x000fe400028f0eff */
[-C--:B------:R-:W-:Y:S02]  /*1570*/  LEA R150, P3, R45, R58.reuse, 0x1 ;  /* 0x0000003a2d967211 */ /* 0x080fe400078608ff */
[----:B------:R-:W-:Y:S02]  /*1580*/  LEA R138, P5, R55, R58, 0x1 ;  /* 0x0000003a378a7211 */ /* 0x000fe400078a08ff */
[----:B------:R-:W-:Y:S02]  /*1590*/  LEA R39, R36, R37, 0x2 ;  /* 0x0000002524277211 */ /* 0x000fe400078e10ff */
[----:B------:R-:W-:-:S02]  /*15a0*/  LEA.HI.X.SX32 R155, R41, R40, 0x1, P4 ;  /* 0x00000028299b7211 */ /* 0x000fc400020f0eff */
[----:B------:R-:W-:Y:S01]  /*15b0*/  LEA R148, P4, R47, R58, 0x1 ;  /* 0x0000003a2f947211 */ /* 0x000fe200078808ff */
[----:B------:R-:W-:Y:S01]  /*15c0*/  IMAD R41, R36, 0x4, R39 ;  /* 0x0000000424297824 */ /* 0x000fe200078e0227 */
[-C--:B------:R-:W-:Y:S02]  /*15d0*/  LEA.HI.X.SX32 R151, R45, R40.reuse, 0x1, P3 ;  /* 0x000000282d977211 */ /* 0x080fe400018f0eff */
[----:B------:R-:W-:Y:S02]  /*15e0*/  LEA.HI.X.SX32 R139, R55, R40, 0x1, P5 ;  /* 0x00000028378b7211 */ /* 0x000fe400028f0eff */
[-C--:B------:R-:W-:Y:S02]  /*15f0*/  LEA R144, P3, R51, R58.reuse, 0x1 ;  /* 0x0000003a33907211 */ /* 0x080fe400078608ff */
[----:B------:R-:W-:Y:S02]  /*1600*/  LEA R132, P5, R17, R58, 0x1 ;  /* 0x0000003a11847211 */ /* 0x000fe400078a08ff */
[----:B------:R-:W-:-:S02]  /*1610*/  LEA.HI.X.SX32 R149, R47, R40, 0x1, P4 ;  /* 0x000000282f957211 */ /* 0x000fc400020f0eff */
[----:B------:R-:W-:Y:S02]  /*1620*/  LEA R142, P4, R53, R58, 0x1 ;  /* 0x0000003a358e7211 */ /* 0x000fe400078808ff */
[-C--:B------:R-:W-:Y:S02]  /*1630*/  LEA.HI.X.SX32 R145, R51, R40.reuse, 0x1, P3 ;  /* 0x0000002833917211 */ /* 0x080fe400018f0eff */
[----:B------:R-:W-:Y:S01]  /*1640*/  LEA.HI.X.SX32 R133, R17, R40, 0x1, P5 ;  /* 0x0000002811857211 */ /* 0x000fe200028f0eff */
[----:B------:R-:W-:Y:S01]  /*1650*/  IMAD R17, R36, 0x4, R41 ;  /* 0x0000000424117824 */ /* 0x000fe200078e0229 */
[----:B------:R-:W-:Y:S02]  /*1660*/  LEA R136, P3, R57, R58, 0x1 ;  /* 0x0000003a39887211 */ /* 0x000fe400078608ff */
[----:B------:R-:W-:Y:S02]  /*1670*/  LEA.HI.X.SX32 R143, R53, R40, 0x1, P4 ;  /* 0x00000028358f7211 */ /* 0x000fe400020f0eff */
[----:B------:R-:W-:-:S02]  /*1680*/  LEA R134, P4, R59, R58, 0x1 ;  /* 0x0000003a3b867211 */ /* 0x000fc400078808ff */
[----:B------:R-:W-:Y:S02]  /*1690*/  LEA.HI.X.SX32 R137, R57, R40, 0x1, P3 ;  /* 0x0000002839897211 */ /* 0x000fe400018f0eff */
[----:B------:R-:W-:Y:S02]  /*16a0*/  LEA R130, P3, R11, R58, 0x1 ;  /* 0x0000003a0b827211 */ /* 0x000fe400078608ff */
[C---:B------:R-:W-:Y:S02]  /*16b0*/  LEA R43, R36.reuse, R17, 0x2 ;  /* 0x00000011242b7211 */ /* 0x040fe400078e10ff */
[----:B------:R-:W-:Y:S02]  /*16c0*/  LEA.HI.X.SX32 R135, R59, R40, 0x1, P4 ;  /* 0x000000283b877211 */ /* 0x000fe400020f0eff */
[----:B------:R-:W-:Y:S02]  /*16d0*/  LEA R126, P4, R13, R58, 0x1 ;  /* 0x0000003a0d7e7211 */ /* 0x000fe400078808ff */
[----:B------:R-:W-:Y:S01]  /*16e0*/  LEA.HI.X.SX32 R131, R11, R40, 0x1, P3 ;  /* 0x000000280b837211 */ /* 0x000fe200018f0eff */
        /* <DEDUP_REMOVED lines=9> */
[----:B------:R-:W-:Y:S02]  /*1780*/  LEA R120, P4, R35, R58, 0x1 ;  /* 0x0000003a23787211 */ /* 0x000fe400078808ff */
[----:B------:R-:W-:Y:S01]  /*1790*/  LEA.HI.X.SX32 R123, R33, R40, 0x1, P3 ;  /* 0x00000028217b7211 */ /* 0x000fe200018f0eff */
[C---:B------:R-:W-:Y:S01]  /*17a0*/  IMAD R33, R36.reuse, 0x4, R31 ;  /* 0x0000000424217824 */ /* 0x040fe200078e021f */
[----:B------:R-:W-:Y:S02]  /*17b0*/  LEA R112, P5, R17, R58, 0x1 ;  /* 0x0000003a11707211 */ /* 0x000fe400078a08ff */
[----:B------:R-:W-:Y:S02]  /*17c0*/  LEA.HI.X.SX32 R121, R35, R40, 0x1, P4 ;  /* 0x0000002823797211 */ /* 0x000fe400020f0eff */
[----:B------:R-:W-:Y:S02]  /*17d0*/  LEA R116, P3, R39, R58, 0x1 ;  /* 0x0000003a27747211 */ /* 0x000fe400078608ff */
[----:B------:R-:W-:Y:S01]  /*17e0*/  LEA.HI.X.SX32 R113, R17, R40, 0x1, P5 ;  /* 0x0000002811717211 */ /* 0x000fe200028f0eff */
[----:B------:R-:W-:Y:S01]  /*17f0*/  IMAD R17, R36, 0x4, R33 ;  /* 0x0000000424117824 */ /* 0x000fe200078e0221 */
[----:B------:R-:W-:-:S02]  /*1800*/  LEA R114, P4, R41, R58, 0x1 ;  /* 0x0000003a29727211 */ /* 0x000fc400078808ff */
[-C--:B------:R-:W-:Y:S02]  /*1810*/  LEA.HI.X.SX32 R117, R39, R40.reuse, 0x1, P3 ;  /* 0x0000002827757211 */ /* 0x080fe400018f0eff */
[----:B------:R-:W-:Y:S01]  /*1820*/  LEA.HI.X.SX32 R115, R41, R40, 0x1, P4 ;  /* 0x0000002829737211 */ /* 0x000fe200020f0eff */
[----:B------:R-:W-:Y:S01]  /*1830*/  IMAD.MOV.U32 R41, RZ, RZ, 0x3f800000 ;  /* 0x3f800000ff297424 */ /* 0x000fe200078e00ff */
[-C--:B------:R-:W-:Y:S02]  /*1840*/  LEA R110, P3, R43, R58.reuse, 0x1 ;  /* 0x0000003a2b6e7211 */ /* 0x080fe400078608ff */
[----:B------:R-:W-:Y:S02]  /*1850*/  LEA R42, P4, R11, R58, 0x1 ;  /* 0x0000003a0b2a7211 */ /* 0x000fe400078808ff */
[----:B------:R-:W-:Y:S02]  /*1860*/  LEA R35, R36, R17, 0x2 ;  /* 0x0000001124237211 */ /* 0x000fe400078e10ff */
[----:B------:R-:W-:-:S02]  /*1870*/  LEA.HI.X.SX32 R111, R43, R40, 0x1, P3 ;  /* 0x000000282b6f7211 */ /* 0x000fc400018f0eff */
[----:B------:R-:W-:Y:S02]  /*1880*/  LEA R44, P5, R13, R58, 0x1 ;  /* 0x0000003a0d2c7211 */ /* 0x000fe400078a08ff */
[-C--:B------:R-:W-:Y:S01]  /*1890*/  LEA.HI.X.SX32 R43, R11, R40.reuse, 0x1, P4 ;  /* 0x000000280b2b7211 */ /* 0x080fe200020f0eff */
[C---:B------:R-:W-:Y:S01]  /*18a0*/  IMAD R11, R36.reuse, 0x4, R35 ;  /* 0x00000004240b7824 */ /* 0x040fe200078e0223 */
[----:B------:R-:W-:Y:S02]  /*18b0*/  LEA.HI.X.SX32 R45, R13, R40, 0x1, P5 ;  /* 0x000000280d2d7211 */ /* 0x000fe400028f0eff */
[-C--:B------:R-:W-:Y:S01]  /*18c0*/  LEA R50, P5, R17, R58.reuse, 0x1 ;  /* 0x0000003a11327211 */ /* 0x080fe200078a08ff */
[----:B------:R-:W-:Y:S01]  /*18d0*/  IMAD R13, R36, 0x4, R11 ;  /* 0x00000004240d7824 */ /* 0x000fe200078e020b */
[-C--:B------:R-:W-:Y:S02]  /*18e0*/  LEA R46, P3, R31, R58.reuse, 0x1 ;  /* 0x0000003a1f2e7211 */ /* 0x080fe400078608ff */
[----:B------:R-:W-:-:S02]  /*18f0*/  LEA R48, P4, R33, R58, 0x1 ;  /* 0x0000003a21307211 */ /* 0x000fc400078808ff */
[-C--:B------:R-:W-:Y:S02]  /*1900*/  LEA.HI.X.SX32 R51, R17, R40.reuse, 0x1, P5 ;  /* 0x0000002811337211 */ /* 0x080fe400028f0eff */
[----:B------:R-:W-:Y:S01]  /*1910*/  LEA R17, R36, R13, 0x2 ;  /* 0x0000000d24117211 */ /* 0x000fe200078e10ff */
[----:B------:R-:W-:Y:S01]  /*1920*/  IMAD.MOV.U32 R36, RZ, RZ, RZ ;  /* 0x000000ffff247224 */ /* 0x000fe200078e00ff */
[-C--:B------:R-:W-:Y:S02]  /*1930*/  LEA.HI.X.SX32 R47, R31, R40.reuse, 0x1, P3 ;  /* 0x000000281f2f7211 */ /* 0x080fe400018f0eff */
[----:B------:R-:W-:Y:S02]  /*1940*/  LEA.HI.X.SX32 R49, R33, R40, 0x1, P4 ;  /* 0x0000002821317211 */ /* 0x000fe400020f0eff */
[-C--:B------:R-:W-:Y:S02]  /*1950*/  LEA R52, P3, R35, R58.reuse, 0x1 ;  /* 0x0000003a23347211 */ /* 0x080fe400078608ff */
[----:B------:R-:W-:-:S02]  /*1960*/  LEA R54, P4, R11, R58, 0x1 ;  /* 0x0000003a0b367211 */ /* 0x000fc400078808ff */
[-C--:B------:R-:W-:Y:S02]  /*1970*/  LEA R56, P5, R13, R58.reuse, 0x1 ;  /* 0x0000003a0d387211 */ /* 0x080fe400078a08ff */
[----:B------:R-:W-:Y:S02]  /*1980*/  LEA R58, P6, R17, R58, 0x1 ;  /* 0x0000003a113a7211 */ /* 0x000fe400078c08ff */
[-C--:B------:R-:W-:Y:S02]  /*1990*/  LEA.HI.X.SX32 R53, R35, R40.reuse, 0x1, P3 ;  /* 0x0000002823357211 */ /* 0x080fe400018f0eff */
[-C--:B------:R-:W-:Y:S01]  /*19a0*/  LEA.HI.X.SX32 R55, R11, R40.reuse, 0x1, P4 ;  /* 0x000000280b377211 */ /* 0x080fe200020f0eff */
[----:B------:R-:W-:Y:S01]  /*19b0*/  IMAD.MOV.U32 R11, RZ, RZ, RZ ;  /* 0x000000ffff0b7224 */ /* 0x000fe200078e00ff */
[-C--:B------:R-:W-:Y:S01]  /*19c0*/  LEA.HI.X.SX32 R57, R13, R40.reuse, 0x1, P5 ;  /* 0x000000280d397211 */ /* 0x080fe200028f0eff */
[----:B------:R-:W-:Y:S01]  /*19d0*/  IMAD.MOV.U32 R13, RZ, RZ, 0x3f800000 ;  /* 0x3f800000ff0d7424 */ /* 0x000fe200078e00ff */
[----:B------:R-:W-:-:S02]  /*19e0*/  LEA.HI.X.SX32 R59, R17, R40, 0x1, P6 ;  /* 0x00000028113b7211 */ /* 0x000fc400030f0eff */
[----:B------:R-:W-:Y:S02]  /*19f0*/  LOP3.LUT R30, R4, 0x40, RZ, 0x3c, !PT ;  /* 0x00000040041e7812 */ /* 0x000fe400078e3cff */
[----:B------:R-:W-:Y:S02]  /*1a00*/  MOV R32, RZ ;  /* 0x000000ff00207202 */ /* 0x000fe40000000f00 */
[----:B------:R-:W-:Y:S02]  /*1a10*/  MOV R128, 0xff800000 ;  /* 0xff80000000807802 */ /* 0x000fe40000000f00 */
[----:B------:R-:W-:Y:S02]  /*1a20*/  MOV R17, 0x3f800000 ;  /* 0x3f80000000117802 */ /* 0x000fe40000000f00 */
[C---:B------:R-:W-:Y:S02]  /*1a30*/  LOP3.LUT R37, R21.reuse, 0x20, RZ, 0x3c, !PT ;  /* 0x0000002015257812 */ /* 0x040fe400078e3cff */
[----:B------:R-:W-:-:S02]  /*1a40*/  LOP3.LUT R38, R21, 0x40, RZ, 0x3c, !PT ;  /* 0x0000004015267812 */ /* 0x000fc400078e3cff */
[----:B------:R-:W-:Y:S02]  /*1a50*/  LOP3.LUT R39, R21, 0x60, RZ, 0x3c, !PT ;  /* 0x0000006015277812 */ /* 0x000fe400078e3cff */
[C---:B------:R-:W-:Y:S02]  /*1a60*/  LOP3.LUT R40, R27.reuse, 0x20, RZ, 0x3c, !PT ;  /* 0x000000201b287812 */ /* 0x040fe400078e3cff */
[C---:B------:R-:W-:Y:S02]  /*1a70*/  LOP3.LUT R8, R27.reuse, 0x40, RZ, 0x3c, !PT ;  /* 0x000000401b087812 */ /* 0x040fe400078e3cff */
[----:B------:R-:W-:Y:S02]  /*1a80*/  LOP3.LUT R31, R27, 0x60, RZ, 0x3c, !PT ;  /* 0x000000601b1f7812 */ /* 0x000fe400078e3cff */
[----:B------:R-:W-:Y:S02]  /*1a90*/  LOP3.LUT R33, R26, 0x40, RZ, 0x3c, !PT ;  /* 0x000000401a217812 */ /* 0x000fe400078e3cff */
[----:B------:R-:W-:-:S02]  /*1aa0*/  LOP3.LUT R34, R29, 0x20, RZ, 0x3c, !PT ;  /* 0x000000201d227812 */ /* 0x000fc400078e3cff */
[----:B------:R-:W-:Y:S02]  /*1ab0*/  LOP3.LUT R35, R28, 0x40, RZ, 0x3c, !PT ;  /* 0x000000401c237812 */ /* 0x000fe400078e3cff */
.L_x_1:
[----:B------:R-:W-:-:S04]  /*1ac0*/  IMAD.WIDE R76, R32, 0x2, R232 ;  /* 0x00000002204c7825 */ /* 0x000fc800078e02e8 */
[C---:B------:R-:W-:Y:S01]  /*1ad0*/  IMAD.WIDE R78, R32.reuse, 0x2, R230 ;  /* 0x00000002204e7825 */ /* 0x040fe200078e02e6 */
[----:B------:R0:W2:Y:S03]  /*1ae0*/  LDG.E.U16 R96, [R76.64] ;  /* 0x000000044c607981 */ /* 0x0000a6000c1e1500 */
[C---:B------:R-:W-:Y:S01]  /*1af0*/  IMAD.WIDE R92, R32.reuse, 0x2, R228 ;  /* 0x00000002205c7825 */ /* 0x040fe200078e02e4 */
[----:B------:R1:W3:Y:S03]  /*1b00*/  LDG.E.U16 R98, [R78.64] ;  /* 0x000000044e627981 */ /* 0x0002e6000c1e1500 */
[C---:B------:R-:W-:Y:S01]  /*1b10*/  IMAD.WIDE R90, R32.reuse, 0x2, R224 ;  /* 0x00000002205a7825 */ /* 0x040fe200078e02e0 */
[----:B------:R4:W5:Y:S03]  /*1b20*/  LDG.E.U16 R97, [R92.64] ;  /* 0x000000045c617981 */ /* 0x000966000c1e1500 */
[C---:B------:R-:W-:Y:S01]  /*1b30*/  IMAD.WIDE R88, R32.reuse, 0x2, R222 ;  /* 0x0000000220587825 */ /* 0x040fe200078e02de */
[----:B------:R1:W3:Y:S03]  /*1b40*/  LDG.E.U16 R100, [R90.64] ;  /* 0x000000045a647981 */ /* 0x0002e6000c1e1500 */
[C---:B------:R-:W-:Y:S01]  /*1b50*/  IMAD.WIDE R86, R32.reuse, 0x2, R220 ;  /* 0x0000000220567825 */ /* 0x040fe200078e02dc */
[----:B------:R4:W5:Y:S03]  /*1b60*/  LDG.E.U16 R102, [R88.64] ;  /* 0x0000000458667981 */ /* 0x000966000c1e1500 */
[C---:B0-----:R-:W-:Y:S01]  /*1b70*/  IMAD.WIDE R76, R32.reuse, 0x2, R218 ;  /* 0x00000002204c7825 */ /* 0x041fe200078e02da */
[----:B------:R0:W5:Y:S03]  /*1b80*/  LDG.E.U16 R99, [R86.64] ;  /* 0x0000000456637981 */ /* 0x000166000c1e1500 */
[C---:B-1----:R-:W-:Y:S01]  /*1b90*/  IMAD.WIDE R78, R32.reuse, 0x2, R216 ;  /* 0x00000002204e7825 */ /* 0x042fe200078e02d8 */
[----:B------:R1:W5:Y:S03]  /*1ba0*/  LDG.E.U16 R106, [R76.64] ;  /* 0x000000044c6a7981 */ /* 0x000366000c1e1500 */
[C---:B------:R-:W-:Y:S01]  /*1bb0*/  IMAD.WIDE R80, R32.reuse, 0x2, R214 ;  /* 0x0000000220507825 */ /* 0x040fe200078e02d6 */
[----:B------:R0:W5:Y:S03]  /*1bc0*/  LDG.E.U16 R164, [R78.64] ;  /* 0x000000044ea47981 */ /* 0x000166000c1e1500 */
[C---:B------:R-:W-:Y:S01]  /*1bd0*/  IMAD.WIDE R82, R32.reuse, 0x2, R212 ;  /* 0x0000000220527825 */ /* 0x040fe200078e02d4 */
[----:B------:R0:W5:Y:S03]  /*1be0*/  LDG.E.U16 R168, [R80.64] ;  /* 0x0000000450a87981 */ /* 0x000166000c1e1500 */
[C---:B------:R-:W-:Y:S01]  /*1bf0*/  IMAD.WIDE R84, R32.reuse, 0x2, R210 ;  /* 0x0000000220547825 */ /* 0x040fe200078e02d2 */
[----:B------:R0:W5:Y:S03]  /*1c00*/  LDG.E.U16 R101, [R82.64] ;  /* 0x0000000452657981 */ /* 0x000166000c1e1500 */
[C---:B------:R-:W-:Y:S01]  /*1c10*/  IMAD.WIDE R104, R32.reuse, 0x2, R226 ;  /* 0x0000000220687825 */ /* 0x040fe200078e02e2 */
[----:B------:R1:W5:Y:S03]  /*1c20*/  LDG.E.U16 R170, [R84.64] ;  /* 0x0000000454aa7981 */ /* 0x000366000c1e1500 */
[----:B----4-:R-:W-:-:S02]  /*1c30*/  IMAD.WIDE R92, R32, 0x2, R200 ;  /* 0x00000002205c7825 */ /* 0x010fc400078e02c8 */
[----:B------:R4:W5:Y:S02]  /*1c40*/  LDG.E.U16 R104, [R104.64] ;  /* 0x0000000468687981 */ /* 0x000964000c1e1500 */
[C---:B0-----:R-:W-:Y:S02]  /*1c50*/  IMAD.WIDE R86, R32.reuse, 0x2, R208 ;  /* 0x0000000220567825 */ /* 0x041fe400078e02d0 */
[----:B------:R0:W5:Y:S02]  /*1c60*/  LDG.E.U16 R234, [R92.64] ;  /* 0x000000045cea7981 */ /* 0x000164000c1e1500 */
[C---:B------:R-:W-:Y:S02]  /*1c70*/  IMAD.WIDE R88, R32.reuse, 0x2, R206 ;  /* 0x0000000220587825 */ /* 0x040fe400078e02ce */
[----:B------:R0:W5:Y:S02]  /*1c80*/  LDG.E.U16 R172, [R86.64] ;  /* 0x0000000456ac7981 */ /* 0x000164000c1e1500 */
[----:B------:R-:W-:-:S02]  /*1c90*/  IMAD.WIDE R90, R32, 0x2, R204 ;  /* 0x00000002205a7825 */ /* 0x000fc400078e02cc */
[----:B------:R0:W5:Y:S02]  /*1ca0*/  LDG.E.U16 R174, [R88.64] ;  /* 0x0000000458ae7981 */ /* 0x000164000c1e1500 */
[C---:B------:R-:W-:Y:S02]  /*1cb0*/  IMAD.WIDE R94, R32.reuse, 0x2, R198 ;  /* 0x00000002205e7825 */ /* 0x040fe400078e02c6 */
[----:B------:R0:W5:Y:S02]  /*1cc0*/  LDG.E.U16 R103, [R90.64] ;  /* 0x000000045a677981 */ /* 0x000164000c1e1500 */
[C---:B-1----:R-:W-:Y:S02]  /*1cd0*/  IMAD.WIDE R76, R32.reuse, 0x2, R196 ;  /* 0x00000002204c7825 */ /* 0x042fe400078e02c4 */
[----:B------:R1:W5:Y:S02]  /*1ce0*/  LDG.E.U16 R236, [R94.64] ;  /* 0x000000045eec7981 */ /* 0x000364000c1e1500 */
[----:B------:R-:W-:-:S02]  /*1cf0*/  IMAD.WIDE R78, R32, 0x2, R192 ;  /* 0x00000002204e7825 */ /* 0x000fc400078e02c0 */
[----:B----4-:R4:W5:Y:S02]  /*1d00*/  LDG.E.U16 R105, [R76.64] ;  /* 0x000000044c697981 */ /* 0x010964000c1e1500 */
[C---:B------:R-:W-:Y:S02]  /*1d10*/  IMAD.WIDE R80, R32.reuse, 0x2, R190 ;  /* 0x0000000220507825 */ /* 0x040fe400078e02be */
[----:B------:R0:W5:Y:S02]  /*1d20*/  LDG.E.U16 R238, [R78.64] ;  /* 0x000000044eee7981 */ /* 0x000164000c1e1500 */
[C---:B------:R-:W-:Y:S02]  /*1d30*/  IMAD.WIDE R82, R32.reuse, 0x2, R184 ;  /* 0x0000000220527825 */ /* 0x040fe400078e02b8 */
[----:B------:R1:W5:Y:S02]  /*1d40*/  LDG.E.U16 R240, [R80.64] ;  /* 0x0000000450f07981 */ /* 0x000364000c1e1500 */
[----:B------:R-:W-:-:S02]  /*1d50*/  IMAD.WIDE R84, R32, 0x2, R176 ;  /* 0x0000000220547825 */ /* 0x000fc400078e02b0 */
[----:B------:R1:W5:Y:S02]  /*1d60*/  LDG.E.U16 R242, [R82.64] ;  /* 0x0000000452f27981 */ /* 0x000364000c1e1500 */
[C---:B0-----:R-:W-:Y:S02]  /*1d70*/  IMAD.WIDE R92, R32.reuse, 0x2, R166 ;  /* 0x00000002205c7825 */ /* 0x041fe400078e02a6 */
[----:B------:R0:W5:Y:S02]  /*1d80*/  LDG.E.U16 R248, [R84.64] ;  /* 0x0000000454f87981 */ /* 0x000164000c1e1500 */
[C---:B------:R-:W-:Y:S02]  /*1d90*/  IMAD.WIDE R86, R32.reuse, 0x2, R188 ;  /* 0x0000000220567825 */ /* 0x040fe400078e02bc */
[----:B------:R-:W5:Y:S02]  /*1da0*/  LDG.E.U16 R92, [R92.64] ;  /* 0x000000045c5c7981 */ /* 0x000f64000c1e1500 */
[----:B------:R-:W-:-:S02]  /*1db0*/  IMAD.WIDE R88, R32, 0x2, R182 ;  /* 0x0000000220587825 */ /* 0x000fc400078e02b6 */
[----:B------:R-:W5:Y:S02]  /*1dc0*/  LDG.E.U16 R87, [R86.64] ;  /* 0x0000000456577981 */ /* 0x000f64000c1e1500 */
[C---:B------:R-:W-:Y:S02]  /*1dd0*/  IMAD.WIDE R90, R32.reuse, 0x2, R180 ;  /* 0x00000002205a7825 */ /* 0x040fe400078e02b4 */
[----:B------:R0:W5:Y:S02]  /*1de0*/  LDG.E.U16 R244, [R88.64] ;  /* 0x0000000458f47981 */ /* 0x000164000c1e1500 */
[C---:B-1----:R-:W-:Y:S02]  /*1df0*/  IMAD.WIDE R94, R32.reuse, 0x2, R162 ;  /* 0x00000002205e7825 */ /* 0x042fe400078e02a2 */
[----:B------:R-:W5:Y:S02]  /*1e00*/  LDG.E.U16 R91, [R90.64] ;  /* 0x000000045a5b7981 */ /* 0x000f64000c1e1500 */
[----:B----4-:R-:W-:-:S02]  /*1e10*/  IMAD.WIDE R76, R32, 0x2, R202 ;  /* 0x00000002204c7825 */ /* 0x010fc400078e02ca */
[----:B------:R-:W4:Y:S02]  /*1e20*/  LDG.E.U16 R95, [R94.64] ;  /* 0x000000045e5f7981 */ /* 0x000f24000c1e1500 */
[C---:B------:R-:W-:Y:S02]  /*1e30*/  IMAD.WIDE R78, R32.reuse, 0x2, R194 ;  /* 0x00000002204e7825 */ /* 0x040fe400078e02c2 */
[----:B------:R-:W4:Y:S02]  /*1e40*/  LDG.E.U16 R76, [R76.64] ;  /* 0x000000044c4c7981 */ /* 0x000f24000c1e1500 */
[C---:B------:R-:W-:Y:S02]  /*1e50*/  IMAD.WIDE R80, R32.reuse, 0x2, R186 ;  /* 0x0000000220507825 */ /* 0x040fe400078e02ba */
[----:B------:R-:W4:Y:S02]  /*1e60*/  LDG.E.U16 R78, [R78.64] ;  /* 0x000000044e4e7981 */ /* 0x000f24000c1e1500 */
[----:B------:R-:W-:-:S02]  /*1e70*/  IMAD.WIDE R82, R32, 0x2, R178 ;  /* 0x0000000220527825 */ /* 0x000fc400078e02b2 */
[----:B0-----:R-:W4:Y:S02]  /*1e80*/  LDG.E.U16 R88, [R80.64] ;  /* 0x0000000450587981 */ /* 0x001f24000c1e1500 */
[----:B------:R-:W-:Y:S02]  /*1e90*/  IMAD.WIDE R84, R32, 0x2, R160 ;  /* 0x0000000220547825 */ /* 0x000fe400078e02a0 */
[----:B------:R-:W4:Y:S04]  /*1ea0*/  LDG.E.U16 R246, [R82.64] ;  /* 0x0000000452f67981 */ /* 0x000f28000c1e1500 */
[----:B------:R-:W4:Y:S04]  /*1eb0*/  LDG.E.U16 R250, [R84.64] ;  /* 0x0000000454fa7981 */ /* 0x000f28000c1e1500 */
[----:B------:R-:W-:Y:S06]  /*1ec0*/  BAR.SYNC.DEFER_BLOCKING 0x0 ;  /* 0x0000000000007b1d */ /* 0x000fec0000010000 */
[----:B--2---:R-:W-:Y:S04]  /*1ed0*/  STS.U16 [R21], R96 ;  /* 0x0000006015007388 */ /* 0x004fe80000000400 */
[----:B---3--:R-:W-:Y:S04]  /*1ee0*/  STS.U16 [R21+0x800], R100 ;  /* 0x0008006415007388 */ /* 0x008fe80000000400 */
[----:B-----5:R-:W-:Y:S04]  /*1ef0*/  STS.U16 [R21+0x1000], R164 ;  /* 0x001000a415007388 */ /* 0x020fe80000000400 */
[----:B------:R-:W-:Y:S04]  /*1f00*/  STS.U16 [R21+0x2000], R234 ;  /* 0x002000ea15007388 */ /* 0x000fe80000000400 */
        /* <DEDUP_REMOVED lines=19> */
[----:B----4-:R-:W-:Y:S04]  /*2040*/  STS.U16 [R38+0x3c00], R95 ;  /* 0x003c005f26007388 */ /* 0x010fe80000000400 */
        /* <DEDUP_REMOVED lines=8> */
[----:B------:R-:W-:Y:S06]  /*20d0*/  BAR.SYNC.DEFER_BLOCKING 0x0 ;  /* 0x0000000000007b1d */ /* 0x000fec0000010000 */
[----:B------:R-:W-:Y:S04]  /*20e0*/  LDSM.16.MT88.4 R100, [R29+0x4000] ;  /* 0x004000001d64783b */ /* 0x000fe80000004200 */
[----:B------:R-:W0:Y:S04]  /*20f0*/  LDSM.16.M88.4 R84, [R28] ;  /* 0x000000001c54783b */ /* 0x000e280000000200 */
[----:B------:R-:W1:Y:S04]  /*2100*/  LDSM.16.MT88.4 R96, [R34+0x4000] ;  /* 0x004000002260783b */ /* 0x000e680000004200 */
[----:B------:R-:W2:Y:S04]  /*2110*/  LDSM.16.MT88.4 R92, [R29+0x4400] ;  /* 0x004400001d5c783b */ /* 0x000ea80000004200 */
[----:B------:R-:W3:Y:S04]  /*2120*/  LDSM.16.MT88.4 R80, [R34+0x4400] ;  /* 0x004400002250783b */ /* 0x000ee80000004200 */
[----:B------:R-:W-:Y:S04]  /*2130*/  LDSM.16.MT88.4 R88, [R29+0x4800] ;  /* 0x004800001d58783b */ /* 0x000fe80000004200 */
[----:B------:R-:W4:Y:S04]  /*2140*/  LDSM.16.M88.4 R76, [R35] ;  /* 0x00000000234c783b */ /* 0x000f280000000200 */
[----:B------:R-:W5:Y:S01]  /*2150*/  LDSM.16.MT88.4 R104, [R34+0x4800] ;  /* 0x004800002268783b */ /* 0x000f620000004200 */
[-C--:B0-----:R-:W-:Y:S08]  /*2160*/  HMMA.16816.F32.BF16 R100, R100, R84.reuse, RZ ;  /* 0x000000546464723c */ /* 0x081ff000000418ff */
[----:B-1----:R-:W-:Y:S11]  /*2170*/  HMMA.16816.F32.BF16 R96, R96, R84, RZ ;  /* 0x000000546060723c */ /* 0x002ff600000418ff */
[----:B------:R-:W-:Y:S05]  /*2180*/  @!UPT UIADD3 URZ, URZ, URZ, URZ ;  /* 0x0000003f3f3ff290 */ /* 0x000fea000fffe03f */
[-C--:B--2---:R-:W-:Y:S01]  /*2190*/  HMMA.16816.F32.BF16 R92, R92, R86.reuse, R100 ;  /* 0x000000565c5c723c */ /* 0x084fe20000041864 */
[----:B------:R-:W-:Y:S07]  /*21a0*/  LDSM.16.MT88.4 R100, [R34+0x5000] ;  /* 0x005000002264783b */ /* 0x000fee0000004200 */
[----:B---3--:R-:W-:Y:S01]  /*21b0*/  HMMA.16816.F32.BF16 R96, R80, R86, R96 ;  /* 0x000000565060723c */ /* 0x008fe20000041860 */
[----:B------:R-:W0:Y:S04]  /*21c0*/  LDSM.16.MT88.4 R80, [R29+0x4c00] ;  /* 0x004c00001d50783b */ /* 0x000e280000004200 */
[----:B------:R-:W1:Y:S11]  /*21d0*/  LDSM.16.MT88.4 R84, [R34+0x4c00] ;  /* 0x004c00002254783b */ /* 0x000e760000004200 */
[-C--:B----4-:R-:W-:Y:S01]  /*21e0*/  HMMA.16816.F32.BF16 R88, R88, R76.reuse, R92 ;  /* 0x0000004c5858723c */ /* 0x090fe2000004185c */
[----:B------:R-:W-:Y:S07]  /*21f0*/  LDSM.16.MT88.4 R92, [R29+0x5000] ;  /* 0x005000001d5c783b */ /* 0x000fee0000004200 */
[----:B-----5:R-:W-:Y:S01]  /*2200*/  HMMA.16816.F32.BF16 R104, R104, R76, R96 ;  /* 0x0000004c6868723c */ /* 0x020fe20000041860 */
[----:B------:R-:W2:Y:S11]  /*2210*/  LDSM.16.M88.4 R96, [R28+0x80] ;  /* 0x000080001c60783b */ /* 0x000eb60000000200 */
[----:B------:R-:W-:Y:S04]  /*2220*/  @!UPT UIADD3 URZ, URZ, URZ, URZ ;  /* 0x0000003f3f3ff290 */ /* 0x000fe8000fffe03f */
[-C--:B0-----:R-:W-:Y:S01]  /*2230*/  HMMA.16816.F32.BF16 R80, R80, R78.reuse, R88 ;  /* 0x0000004e5050723c */ /* 0x081fe20000041858 */
[----:B------:R-:W-:Y:S07]  /*2240*/  LDSM.16.MT88.4 R88, [R29+0x5800] ;  /* 0x005800001d58783b */ /* 0x000fee0000004200 */
[----:B-1----:R-:W-:Y:S01]  /*2250*/  HMMA.16816.F32.BF16 R104, R84, R78, R104 ;  /* 0x0000004e5468723c */ /* 0x002fe20000041868 */
[----:B------:R-:W0:Y:S04]  /*2260*/  LDSM.16.MT88.4 R76, [R29+0x5400] ;  /* 0x005400001d4c783b */ /* 0x000e280000004200 */
[----:B------:R-:W1:Y:S11]  /*2270*/  LDSM.16.MT88.4 R84, [R34+0x5400] ;  /* 0x005400002254783b */ /* 0x000e760000004200 */
[-C--:B--2---:R-:W-:Y:S01]  /*2280*/  HMMA.16816.F32.BF16 R80, R92, R96.reuse, R80 ;  /* 0x000000605c50723c */ /* 0x084fe20000041850 */
[----:B------:R-:W2:Y:S07]  /*2290*/  LDSM.16.M88.4 R92, [R35+0x80] ;  /* 0x00008000235c783b */ /* 0x000eae0000000200 */
[----:B------:R-:W-:Y:S01]  /*22a0*/  HMMA.16816.F32.BF16 R100, R100, R96, R104 ;  /* 0x000000606464723c */ /* 0x000fe20000041868 */
[----:B------:R-:W3:Y:S11]  /*22b0*/  LDSM.16.MT88.4 R104, [R34+0x5800] ;  /* 0x005800002268783b */ /* 0x000ef60000004200 */
[----:B------:R-:W-:Y:S04]  /*22c0*/  @!UPT UIADD3 URZ, URZ, URZ, URZ ;  /* 0x0000003f3f3ff290 */ /* 0x000fe8000fffe03f */
[-C--:B0-----:R-:W-:Y:S01]  /*22d0*/  HMMA.16816.F32.BF16 R76, R76, R98.reuse, R80 ;  /* 0x000000624c4c723c */ /* 0x081fe20000041850 */
[----:B------:R-:W0:Y:S07]  /*22e0*/  LDSM.16.MT88.4 R80, [R29+0x5c00] ;  /* 0x005c00001d50783b */ /* 0x000e2e0000004200 */
[----:B-1----:R-:W-:Y:S01]  /*22f0*/  HMMA.16816.F32.BF16 R84, R84, R98, R100 ;  /* 0x000000625454723c */ /* 0x002fe20000041864 */
[----:B------:R-:W1:Y:S11]  /*2300*/  LDSM.16.MT88.4 R96, [R34+0x5c00] ;  /* 0x005c00002260783b */ /* 0x000e760000004200 */
[----:B------:R-:W-:Y:S04]  /*2310*/  @!UPT UIADD3 URZ, URZ, URZ, URZ ;  /* 0x0000003f3f3ff290 */ /* 0x000fe8000fffe03f */
[-C--:B--2---:R-:W-:Y:S08]  /*2320*/  HMMA.16816.F32.BF16 R76, R88, R92.reuse, R76 ;  /* 0x0000005c584c723c */ /* 0x084ff0000004184c */
[----:B---3--:R-:W-:Y:S11]  /*2330*/  HMMA.16816.F32.BF16 R84, R104, R92, R84 ;  /* 0x0000005c6854723c */ /* 0x008ff60000041854 */
[----:B------:R-:W-:Y:S05]  /*2340*/  @!UPT UIADD3 URZ, URZ, URZ, URZ ;  /* 0x0000003f3f3ff290 */ /* 0x000fea000fffe03f */
[-C--:B0-----:R-:W-:Y:S08]  /*2350*/  HMMA.16816.F32.BF16 R76, R80, R94.reuse, R76 ;  /* 0x0000005e504c723c */ /* 0x081ff0000004184c */
[----:B-1----:R-:W-:Y:S11]  /*2360*/  HMMA.16816.F32.BF16 R84, R96, R94, R84 ;  /* 0x0000005e6054723c */ /* 0x002ff60000041854 */
[----:B------:R-:W-:Y:S05]  /*2370*/  @!UPT UIADD3 URZ, URZ, URZ, URZ ;  /* 0x0000003f3f3ff290 */ /* 0x000fea000fffe03f */
[----:B------:R-:W-:Y:S02]  /*2380*/  FMUL R80, R76, c[0x0][0x188] ;  /* 0x000062004c507a20 */ /* 0x000fe40000400000 */
[----:B------:R-:W-:Y:S02]  /*2390*/  FMUL R81, R77, c[0x0][0x188] ;  /* 0x000062004d517a20 */ /* 0x000fe40000400000 */
[----:B------:R-:W-:Y:S02]  /*23a0*/  FMUL R82, R78, c[0x0][0x188] ;  /* 0x000062004e527a20 */ /* 0x000fe40000400000 */
[----:B------:R-:W-:Y:S02]  /*23b0*/  FMUL R83, R79, c[0x0][0x188] ;  /* 0x000062004f537a20 */ /* 0x000fe40000400000 */
[----:B------:R-:W-:Y:S02]  /*23c0*/  FMUL R88, R84, c[0x0][0x188] ;  /* 0x0000620054587a20 */ /* 0x000fe40000400000 */
[----:B------:R-:W-:-:S02]  /*23d0*/  FMUL R89, R85, c[0x0][0x188] ;  /* 0x0000620055597a20 */ /* 0x000fc40000400000 */
[----:B------:R-:W-:Y:S02]  /*23e0*/  FMUL R90, R86, c[0x0][0x188] ;  /* 0x00006200565a7a20 */ /* 0x000fe40000400000 */
[----:B------:R-:W-:Y:S01]  /*23f0*/  FMUL R91, R87, c[0x0][0x188] ;  /* 0x00006200575b7a20 */ /* 0x000fe20000400000 */
[----:B------:R-:W-:Y:S02]  /*2400*/  FMNMX R80, R80, R81, !PT ;  /* 0x0000005150507209 */ /* 0x000fe40007800000 */
[----:B------:R-:W-:Y:S02]  /*2410*/  FMNMX R82, R82, R83, !PT ;  /* 0x0000005352527209 */ /* 0x000fe40007800000 */
[----:B------:R-:W-:Y:S02]  /*2420*/  FMNMX R88, R88, R89, !PT ;  /* 0x0000005958587209 */ /* 0x000fe40007800000 */
[----:B------:R-:W-:Y:S01]  /*2430*/  FMNMX R90, R90, R91, !PT ;  /* 0x0000005b5a5a7209 */ /* 0x000fe20007800000 */
[----:B------:R-:W0:Y:S04]  /*2440*/  SHFL.BFLY PT, R81, R80, 0x2, 0x1f ;  /* 0x0c401f0050517f89 */ /* 0x000e2800000e0000 */
[----:B------:R-:W1:Y:S04]  /*2450*/  SHFL.BFLY PT, R83, R82, 0x2, 0x1f ;  /* 0x0c401f0052537f89 */ /* 0x000e6800000e0000 */
[----:B------:R-:W2:Y:S04]  /*2460*/  SHFL.BFLY PT, R89, R88, 0x2, 0x1f ;  /* 0x0c401f0058597f89 */ /* 0x000ea800000e0000 */
[----:B------:R-:W3:Y:S01]  /*2470*/  SHFL.BFLY PT, R91, R90, 0x2, 0x1f ;  /* 0x0c401f005a5b7f89 */ /* 0x000ee200000e0000 */
[----:B0-----:R-:W-:-:S02]  /*2480*/  FMNMX R81, R80, R81, !PT ;  /* 0x0000005150517209 */ /* 0x001fc40007800000 */
[----:B-1----:R-:W-:Y:S02]  /*2490*/  FMNMX R83, R82, R83, !PT ;  /* 0x0000005352537209 */ /* 0x002fe40007800000 */
[----:B--2---:R-:W-:Y:S02]  /*24a0*/  FMNMX R89, R88, R89, !PT ;  /* 0x0000005958597209 */ /* 0x004fe40007800000 */
[----:B---3--:R-:W-:Y:S01]  /*24b0*/  FMNMX R91, R90, R91, !PT ;  /* 0x0000005b5a5b7209 */ /* 0x008fe20007800000 */
[----:B------:R-:W0:Y:S04]  /*24c0*/  SHFL.BFLY PT, R92, R81, 0x1, 0x1f ;  /* 0x0c201f00515c7f89 */ /* 0x000e2800000e0000 */
[----:B------:R-:W1:Y:S04]  /*24d0*/  SHFL.BFLY PT, R94, R83, 0x1, 0x1f ;  /* 0x0c201f00535e7f89 */ /* 0x000e6800000e0000 */
[----:B------:R-:W2:Y:S04]  /*24e0*/  SHFL.BFLY PT, R96, R89, 0x1, 0x1f ;  /* 0x0c201f0059607f89 */ /* 0x000ea800000e0000 */
[----:B------:R-:W3:Y:S01]  /*24f0*/  SHFL.BFLY PT, R80, R91, 0x1, 0x1f ;  /* 0x0c201f005b507f89 */ /* 0x000ee200000e0000 */
[----:B0-----:R-:W-:-:S03]  /*2500*/  FMNMX R92, R81, R92, !PT ;  /* 0x0000005c515c7209 */ /* 0x001fc60007800000 */
[----:B------:R-:W-:Y:S01]  /*2510*/  BAR.SYNC.DEFER_BLOCKING 0x0 ;  /* 0x0000000000007b1d */ /* 0x000fe20000010000 */
[----:B-1----:R-:W-:Y:S02]  /*2520*/  FMNMX R94, R83, R94, !PT ;  /* 0x0000005e535e7209 */ /* 0x002fe40007800000 */
[----:B--2---:R-:W-:Y:S02]  /*2530*/  FMNMX R96, R89, R96, !PT ;  /* 0x0000006059607209 */ /* 0x004fe40007800000 */
[----:B---3--:R-:W-:Y:S01]  /*2540*/  FMNMX R80, R91, R80, !PT ;  /* 0x000000505b507209 */ /* 0x008fe20007800000 */
[----:B------:R-:W-:Y:S04]  /*2550*/  @!P2 STS [R23], R92 ;  /* 0x0000005c1700a388 */ /* 0x000fe80000000800 */
[----:B------:R-:W-:Y:S04]  /*2560*/  @!P2 STS [R23+0x100], R94 ;  /* 0x0001005e1700a388 */ /* 0x000fe80000000800 */
[----:B------:R-:W-:Y:S04]  /*2570*/  @!P2 STS [R23+0x200], R96 ;  /* 0x000200601700a388 */ /* 0x000fe80000000800 */
[----:B------:R-:W-:Y:S04]  /*2580*/  @!P2 STS [R23+0x300], R80 ;  /* 0x000300501700a388 */ /* 0x000fe80000000800 */
[----:B------:R-:W-:Y:S06]  /*2590*/  BAR.SYNC.DEFER_BLOCKING 0x0 ;  /* 0x0000000000007b1d */ /* 0x000fec0000010000 */
[----:B------:R-:W0:Y:S04]  /*25a0*/  LDS R81, [R15.X4] ;  /* 0x000000000f517984 */ /* 0x000e280000004800 */
[----:B0-----:R-:W0:Y:S02]  /*25b0*/  SHFL.BFLY PT, R82, R81, 0x4, 0x1f ;  /* 0x0c801f0051527f89 */ /* 0x001e2400000e0000 */
[----:B0-----:R-:W-:-:S05]  /*25c0*/  FMNMX R82, R81, R82, !PT ;  /* 0x0000005251527209 */ /* 0x001fca0007800000 */
[----:B------:R-:W0:Y:S02]  /*25d0*/  SHFL.BFLY PT, R83, R82, 0x2, 0x1f ;  /* 0x0c401f0052537f89 */ /* 0x000e2400000e0000 */
[----:B0-----:R-:W-:-:S05]  /*25e0*/  FMNMX R83, R82, R83, !PT ;  /* 0x0000005352537209 */ /* 0x001fca0007800000 */
[----:B------:R-:W0:Y:S02]  /*25f0*/  SHFL.BFLY PT, R88, R83, 0x1, 0x1f ;  /* 0x0c201f0053587f89 */ /* 0x000e2400000e0000 */
[----:B0-----:R-:W-:-:S05]  /*2600*/  FMNMX R88, R83, R88, !PT ;  /* 0x0000005853587209 */ /* 0x001fca0007800000 */
[----:B------:R-:W-:Y:S04]  /*2610*/  @!P1 STS [R15.X4], R88 ;  /* 0x000000580f009388 */ /* 0x000fe80000004800 */
[----:B------:R-:W-:Y:S06]  /*2620*/  BAR.SYNC.DEFER_BLOCKING 0x0 ;  /* 0x0000000000007b1d */ /* 0x000fec0000010000 */
[----:B------:R-:W0:Y:S04]  /*2630*/  LDS R141, [R24.X8] ;  /* 0x00000000188d7984 */ /* 0x000e280000008800 */
[----:B------:R-:W1:Y:S04]  /*2640*/  LDS R164, [R24.X8+0x100] ;  /* 0x0001000018a47984 */ /* 0x000e680000008800 */
[----:B------:R-:W2:Y:S04]  /*2650*/  LDS R165, [R24.X8+0x200] ;  /* 0x0002000018a57984 */ /* 0x000ea80000008800 */
[----:B------:R-:W3:Y:S01]  /*2660*/  LDS R168, [R24.X8+0x300] ;  /* 0x0003000018a87984 */ /* 0x000ee20000008800 */
[----:B0-----:R-:W-:-:S02]  /*2670*/  FMNMX R141, R141, R140, !PT ;  /* 0x0000008c8d8d7209 */ /* 0x001fc40007800000 */
[----:B-1----:R-:W-:Y:S02]  /*2680*/  FMNMX R164, R164, R129, !PT ;  /* 0x00000081a4a47209 */ /* 0x002fe40007800000 */
[----:B--2---:R-:W-:Y:S02]  /*2690*/  FMNMX R165, R165, R128, !PT ;  /* 0x00000080a5a57209 */ /* 0x004fe40007800000 */
[----:B---3--:R-:W-:Y:S01]  /*26a0*/  FMNMX R168, R168, R109, !PT ;  /* 0x0000006da8a87209 */ /* 0x008fe20007800000 */
[--C-:B------:R-:W-:Y:S02]  /*26b0*/  FFMA R76, R76, c[0x0][0x188], -R141.reuse ;  /* 0x000062004c4c7a23 */ /* 0x100fe4000000088d */
[----:B------:R-:W-:Y:S02]  /*26c0*/  FFMA R77, R77, c[0x0][0x188], -R141 ;  /* 0x000062004d4d7a23 */ /* 0x000fe4000000088d */
[--C-:B------:R-:W-:Y:S02]  /*26d0*/  FFMA R78, R78, c[0x0][0x188], -R164.reuse ;  /* 0x000062004e4e7a23 */ /* 0x100fe400000008a4 */
[----:B------:R-:W-:-:S02]  /*26e0*/  FFMA R79, R79, c[0x0][0x188], -R164 ;  /* 0x000062004f4f7a23 */ /* 0x000fc400000008a4 */
[--C-:B------:R-:W-:Y:S02]  /*26f0*/  FFMA R84, R84, c[0x0][0x188], -R165.reuse ;  /* 0x0000620054547a23 */ /* 0x100fe400000008a5 */
[----:B------:R-:W-:Y:S02]  /*2700*/  FFMA R85, R85, c[0x0][0x188], -R165 ;  /* 0x0000620055557a23 */ /* 0x000fe400000008a5 */
[--C-:B------:R-:W-:Y:S02]  /*2710*/  FFMA R86, R86, c[0x0][0x188], -R168.reuse ;  /* 0x0000620056567a23 */ /* 0x100fe400000008a8 */
[----:B------:R-:W-:Y:S02]  /*2720*/  FFMA R87, R87, c[0x0][0x188], -R168 ;  /* 0x0000620057577a23 */ /* 0x000fe400000008a8 */
[----:B------:R-:W-:Y:S02]  /*2730*/  FMUL R76, R76, 1.4426950216293334961 ;  /* 0x3fb8aa3b4c4c7820 */ /* 0x000fe40000400000 */
[----:B------:R-:W-:-:S02]  /*2740*/  FMUL R77, R77, 1.4426950216293334961 ;  /* 0x3fb8aa3b4d4d7820 */ /* 0x000fc40000400000 */
[----:B------:R-:W-:Y:S02]  /*2750*/  FMUL R78, R78, 1.4426950216293334961 ;  /* 0x3fb8aa3b4e4e7820 */ /* 0x000fe40000400000 */
[----:B------:R-:W-:Y:S02]  /*2760*/  FMUL R79, R79, 1.4426950216293334961 ;  /* 0x3fb8aa3b4f4f7820 */ /* 0x000fe40000400000 */
[----:B------:R-:W-:Y:S02]  /*2770*/  FMUL R84, R84, 1.4426950216293334961 ;  /* 0x3fb8aa3b54547820 */ /* 0x000fe40000400000 */
[----:B------:R-:W-:Y:S02]  /*2780*/  FMUL R85, R85, 1.4426950216293334961 ;  /* 0x3fb8aa3b55557820 */ /* 0x000fe40000400000 */
[----:B------:R-:W-:Y:S02]  /*2790*/  FMUL R86, R86, 1.4426950216293334961 ;  /* 0x3fb8aa3b56567820 */ /* 0x000fe40000400000 */
[----:B------:R-:W-:Y:S01]  /*27a0*/  FMUL R87, R87, 1.4426950216293334961 ;  /* 0x3fb8aa3b57577820 */ /* 0x000fe20000400000 */
[----:B------:R-:W-:Y:S08]  /*27b0*/  MUFU.EX2 R96, R76 ;  /* 0x0000004c00607308 */ /* 0x000ff00000000800 */
[----:B------:R-:W0:Y:S08]  /*27c0*/  MUFU.EX2 R97, R77 ;  /* 0x0000004d00617308 */ /* 0x000e300000000800 */
[----:B------:R-:W-:Y:S08]  /*27d0*/  MUFU.EX2 R98, R78 ;  /* 0x0000004e00627308 */ /* 0x000ff00000000800 */
[----:B------:R-:W1:Y:S08]  /*27e0*/  MUFU.EX2 R169, R79 ;  /* 0x0000004f00a97308 */ /* 0x000e700000000800 */
[----:B------:R-:W-:Y:S08]  /*27f0*/  MUFU.EX2 R100, R84 ;  /* 0x0000005400647308 */ /* 0x000ff00000000800 */
[----:B------:R-:W2:Y:S08]  /*2800*/  MUFU.EX2 R251, R85 ;  /* 0x0000005500fb7308 */ /* 0x000eb00000000800 */
[----:B------:R-:W-:Y:S08]  /*2810*/  MUFU.EX2 R104, R86 ;  /* 0x0000005600687308 */ /* 0x000ff00000000800 */
[----:B------:R-:W3:Y:S01]  /*2820*/  MUFU.EX2 R102, R87 ;  /* 0x0000005700667308 */ /* 0x000ee20000000800 */
[----:B0-----:R-:W-:-:S02]  /*2830*/  FADD R76, R96, R97 ;  /* 0x00000061604c7221 */ /* 0x001fc40000000000 */
[----:B-1----:R-:W-:Y:S02]  /*2840*/  FADD R77, R98, R169 ;  /* 0x000000a9624d7221 */ /* 0x002fe40000000000 */
[----:B--2---:R-:W-:Y:S01]  /*2850*/  FADD R78, R100, R251 ;  /* 0x000000fb644e7221 */ /* 0x004fe20000000000 */
[----:B------:R-:W0:Y:S04]  /*2860*/  SHFL.BFLY PT, R81, R76, 0x2, 0x1f ;  /* 0x0c401f004c517f89 */ /* 0x000e2800000e0000 */
[----:B------:R-:W1:Y:S01]  /*2870*/  SHFL.BFLY PT, R80, R77, 0x2, 0x1f ;  /* 0x0c401f004d507f89 */ /* 0x000e6200000e0000 */
[----:B---3--:R-:W-:-:S03]  /*2880*/  FADD R79, R104, R102 ;  /* 0x00000066684f7221 */ /* 0x008fc60000000000 */
[----:B------:R-:W2:Y:S04]  /*2890*/  SHFL.BFLY PT, R83, R78, 0x2, 0x1f ;  /* 0x0c401f004e537f89 */ /* 0x000ea800000e0000 */
[----:B------:R-:W3:Y:S01]  /*28a0*/  SHFL.BFLY PT, R88, R79, 0x2, 0x1f ;  /* 0x0c401f004f587f89 */ /* 0x000ee200000e0000 */
[----:B0-----:R-:W-:-:S03]  /*28b0*/  FADD R81, R76, R81 ;  /* 0x000000514c517221 */ /* 0x001fc60000000000 */
[----:B------:R-:W-:Y:S01]  /*28c0*/  BAR.SYNC.DEFER_BLOCKING 0x0 ;  /* 0x0000000000007b1d */ /* 0x000fe20000010000 */
[----:B-1----:R-:W-:Y:S02]  /*28d0*/  FADD R82, R77, R80 ;  /* 0x000000504d527221 */ /* 0x002fe40000000000 */
[----:B--2---:R-:W-:Y:S02]  /*28e0*/  FADD R84, R78, R83 ;  /* 0x000000534e547221 */ /* 0x004fe40000000000 */
[----:B---3--:R-:W-:Y:S01]  /*28f0*/  FADD R88, R79, R88 ;  /* 0x000000584f587221 */ /* 0x008fe20000000000 */
[----:B------:R-:W0:Y:S04]  /*2900*/  SHFL.BFLY PT, R80, R81, 0x1, 0x1f ;  /* 0x0c201f0051507f89 */ /* 0x000e2800000e0000 */
[----:B------:R-:W1:Y:S04]  /*2910*/  SHFL.BFLY PT, R83, R82, 0x1, 0x1f ;  /* 0x0c201f0052537f89 */ /* 0x000e6800000e0000 */
[----:B------:R-:W2:Y:S04]  /*2920*/  SHFL.BFLY PT, R85, R84, 0x1, 0x1f ;  /* 0x0c201f0054557f89 */ /* 0x000ea800000e0000 */
[----:B------:R-:W3:Y:S01]  /*2930*/  SHFL.BFLY PT, R87, R88, 0x1, 0x1f ;  /* 0x0c201f0058577f89 */ /* 0x000ee200000e0000 */
[----:B0-----:R-:W-:-:S02]  /*2940*/  FADD R80, R81, R80 ;  /* 0x0000005051507221 */ /* 0x001fc40000000000 */
[----:B-1----:R-:W-:Y:S02]  /*2950*/  FADD R86, R82, R83 ;  /* 0x0000005352567221 */ /* 0x002fe40000000000 */
[----:B--2---:R-:W-:Y:S02]  /*2960*/  FADD R92, R84, R85 ;  /* 0x00000055545c7221 */ /* 0x004fe40000000000 */
[----:B---3--:R-:W-:Y:S01]  /*2970*/  FADD R94, R88, R87 ;  /* 0x00000057585e7221 */ /* 0x008fe20000000000 */
[----:B------:R-:W-:Y:S04]  /*2980*/  @!P2 STS [R23], R80 ;  /* 0x000000501700a388 */ /* 0x000fe80000000800 */
[----:B------:R-:W-:Y:S04]  /*2990*/  @!P2 STS [R23+0x100], R86 ;  /* 0x000100561700a388 */ /* 0x000fe80000000800 */
[----:B------:R-:W-:Y:S04]  /*29a0*/  @!P2 STS [R23+0x200], R92 ;  /* 0x0002005c1700a388 */ /* 0x000fe80000000800 */
[----:B------:R-:W-:Y:S04]  /*29b0*/  @!P2 STS [R23+0x300], R94 ;  /* 0x0003005e1700a388 */ /* 0x000fe80000000800 */
[----:B------:R-:W-:Y:S06]  /*29c0*/  BAR.SYNC.DEFER_BLOCKING 0x0 ;  /* 0x0000000000007b1d */ /* 0x000fec0000010000 */
[----:B------:R-:W0:Y:S04]  /*29d0*/  LDS R76, [R15.X4] ;  /* 0x000000000f4c7984 */ /* 0x000e280000004800 */
[----:B0-----:R-:W0:Y:S02]  /*29e0*/  SHFL.BFLY PT, R77, R76, 0x4, 0x1f ;  /* 0x0c801f004c4d7f89 */ /* 0x001e2400000e0000 */
[----:B0-----:R-:W-:-:S05]  /*29f0*/  FADD R77, R76, R77 ;  /* 0x0000004d4c4d7221 */ /* 0x001fca0000000000 */
[----:B------:R-:W0:Y:S02]  /*2a00*/  SHFL.BFLY PT, R78, R77, 0x2, 0x1f ;  /* 0x0c401f004d4e7f89 */ /* 0x000e2400000e0000 */
[----:B0-----:R-:W-:-:S05]  /*2a10*/  FADD R88, R77, R78 ;  /* 0x0000004e4d587221 */ /* 0x001fca0000000000 */
[----:B------:R-:W0:Y:S02]  /*2a20*/  SHFL.BFLY PT, R79, R88, 0x1, 0x1f ;  /* 0x0c201f00584f7f89 */ /* 0x000e2400000e0000 */
[----:B0-----:R-:W-:-:S05]  /*2a30*/  FADD R90, R88, R79 ;  /* 0x0000004f585a7221 */ /* 0x001fca0000000000 */
[----:B------:R0:W-:Y:S04]  /*2a40*/  @!P1 STS [R15.X4], R90 ;  /* 0x0000005a0f009388 */ /* 0x0001e80000004800 */
[----:B------:R-:W-:Y:S01]  /*2a50*/  BAR.SYNC.DEFER_BLOCKING 0x0 ;  /* 0x0000000000007b1d */ /* 0x000fe20000010000 */
[----:B------:R-:W-:-:S04]  /*2a60*/  IMAD.WIDE R86, R36, 0x2, R158 ;  /* 0x0000000224567825 */ /* 0x000fc800078e029e */
[----:B------:R-:W-:-:S04]  /*2a70*/  IMAD.WIDE R76, R36, 0x2, R148 ;  /* 0x00000002244c7825 */ /* 0x000fc800078e0294 */
[----:B------:R-:W-:-:S04]  /*2a80*/  IMAD.WIDE R84, R36, 0x2, R156 ;  /* 0x0000000224547825 */ /* 0x000fc800078e029c */
[----:B------:R-:W-:-:S04]  /*2a90*/  IMAD.WIDE R82, R36, 0x2, R154 ;  /* 0x0000000224527825 */ /* 0x000fc800078e029a */
[----:B------:R-:W-:-:S04]  /*2aa0*/  IMAD.WIDE R92, R36, 0x2, R144 ;  /* 0x00000002245c7825 */ /* 0x000fc800078e0290 */
[C---:B------:R-:W-:Y:S01]  /*2ab0*/  IMAD.WIDE R80, R36.reuse, 0x2, R152 ;  /* 0x0000000224507825 */ /* 0x040fe200078e0298 */
[----:B------:R1:W2:Y:S03]  /*2ac0*/  LDG.E.U16 R99, [R86.64] ;  /* 0x0000000456637981 */ /* 0x0002a6000c1e1500 */
[C---:B------:R-:W-:Y:S01]  /*2ad0*/  IMAD.WIDE R78, R36.reuse, 0x2, R150 ;  /* 0x00000002244e7825 */ /* 0x040fe200078e0296 */
[----:B------:R3:W4:Y:S03]  /*2ae0*/  LDG.E.U16 R171, [R76.64] ;  /* 0x000000044cab7981 */ /* 0x000726000c1e1500 */
[C---:B------:R-:W-:Y:S01]  /*2af0*/  IMAD.WIDE R94, R36.reuse, 0x2, R146 ;  /* 0x00000002245e7825 */ /* 0x040fe200078e0292 */
[----:B------:R5:W4:Y:S03]  /*2b00*/  LDG.E.U16 R101, [R84.64] ;  /* 0x0000000454657981 */ /* 0x000b26000c1e1500 */
[C---:B0-----:R-:W-:Y:S01]  /*2b10*/  IMAD.WIDE R90, R36.reuse, 0x2, R142 ;  /* 0x00000002245a7825 */ /* 0x041fe200078e028e */
[----:B------:R0:W4:Y:S03]  /*2b20*/  LDG.E.U16 R103, [R82.64] ;  /* 0x0000000452677981 */ /* 0x000126000c1e1500 */
[C---:B------:R-:W-:Y:S01]  /*2b30*/  IMAD.WIDE R88, R36.reuse, 0x2, R138 ;  /* 0x0000000224587825 */ /* 0x040fe200078e028a */
[----:B------:R0:W4:Y:S03]  /*2b40*/  LDG.E.U16 R175, [R92.64] ;  /* 0x000000045caf7981 */ /* 0x000126000c1e1500 */
[C---:B-1----:R-:W-:Y:S01]  /*2b50*/  IMAD.WIDE R86, R36.reuse, 0x2, R136 ;  /* 0x0000000224567825 */ /* 0x042fe200078e0288 */
[----:B------:R1:W4:Y:S03]  /*2b60*/  LDG.E.U16 R105, [R80.64] ;  /* 0x0000000450697981 */ /* 0x000326000c1e1500 */
[C---:B---3--:R-:W-:Y:S01]  /*2b70*/  IMAD.WIDE R76, R36.reuse, 0x2, R124 ;  /* 0x00000002244c7825 */ /* 0x048fe200078e027c */
[----:B------:R3:W4:Y:S03]  /*2b80*/  LDG.E.U16 R107, [R78.64] ;  /* 0x000000044e6b7981 */ /* 0x000726000c1e1500 */
[C---:B-----5:R-:W-:Y:S01]  /*2b90*/  IMAD.WIDE R84, R36.reuse, 0x2, R134 ;  /* 0x0000000224547825 */ /* 0x060fe200078e0286 */
        /* <DEDUP_REMOVED lines=13> */
[C---:B-1----:R-:W-:Y:S01]  /*2c70*/  IMAD.WIDE R86, R36.reuse, 0x2, R118 ;  /* 0x0000000224567825 */ /* 0x042fe200078e0276 */
[----:B------:R1:W4:Y:S03]  /*2c80*/  LDG.E.U16 R245, [R80.64] ;  /* 0x0000000450f57981 */ /* 0x000326000c1e1500 */
[C---:B------:R-:W-:Y:S01]  /*2c90*/  IMAD.WIDE R90, R36.reuse, 0x2, R114 ;  /* 0x00000002245a7825 */ /* 0x040fe200078e0272 */
        /* <DEDUP_REMOVED lines=11> */
[C---:B0-----:R-:W-:Y:S01]  /*2d50*/  IMAD.WIDE R86, R36.reuse, 0x2, R112 ;  /* 0x0000000224567825 */ /* 0x041fe200078e0270 */
[----:B---3--:R0:W3:Y:S03]  /*2d60*/  LDG.E.U16 R92, [R76.64] ;  /* 0x000000044c5c7981 */ /* 0x0080e6000c1e1500 */
[C---:B-1----:R-:W-:Y:S01]  /*2d70*/  IMAD.WIDE R88, R36.reuse, 0x2, R42 ;  /* 0x0000000224587825 */ /* 0x042fe200078e022a */
[----:B------:R1:W3:Y:S03]  /*2d80*/  LDG.E.U16 R238, [R84.64] ;  /* 0x0000000454ee7981 */ /* 0x0002e6000c1e1500 */
[C---:B-----5:R-:W-:Y:S01]  /*2d90*/  IMAD.WIDE R90, R36.reuse, 0x2, R46 ;  /* 0x00000002245a7825 */ /* 0x060fe200078e022e */
[----:B------:R5:W3:Y:S03]  /*2da0*/  LDG.E.U16 R94, [R82.64] ;  /* 0x00000004525e7981 */ /* 0x000ae6000c1e1500 */
[C---:B0-----:R-:W-:Y:S01]  /*2db0*/  IMAD.WIDE R76, R36.reuse, 0x2, R58 ;  /* 0x00000002244c7825 */ /* 0x041fe200078e023a */
[----:B------:R0:W3:Y:S03]  /*2dc0*/  LDG.E.U16 R79, [R78.64] ;  /* 0x000000044e4f7981 */ /* 0x0000e6000c1e1500 */
[C---:B-1----:R-:W-:Y:S01]  /*2dd0*/  IMAD.WIDE R84, R36.reuse, 0x2, R50 ;  /* 0x0000000224547825 */ /* 0x042fe200078e0232 */
[----:B------:R-:W3:Y:S03]  /*2de0*/  LDG.E.U16 R81, [R80.64] ;  /* 0x0000000450517981 */ /* 0x000ee6000c1e1500 */
[----:B-----5:R-:W-:Y:S01]  /*2df0*/  IMAD.WIDE R82, R36, 0x2, R54 ;  /* 0x0000000224527825 */ /* 0x020fe200078e0236 */
[----:B------:R-:W5:Y:S04]  /*2e00*/  LDG.E.U16 R87, [R86.64] ;  /* 0x0000000456577981 */ /* 0x000f68000c1e1500 */
[----:B------:R1:W5:Y:S04]  /*2e10*/  LDG.E.U16 R89, [R88.64] ;  /* 0x0000000458597981 */ /* 0x000368000c1e1500 */
[----:B------:R1:W5:Y:S04]  /*2e20*/  LDG.E.U16 R91, [R90.64] ;  /* 0x000000045a5b7981 */ /* 0x000368000c1e1500 */
[----:B0-----:R-:W5:Y:S04]  /*2e30*/  LDG.E.U16 R78, [R84.64] ;  /* 0x00000004544e7981 */ /* 0x001f68000c1e1500 */
[----:B------:R-:W5:Y:S04]  /*2e40*/  LDG.E.U16 R240, [R82.64] ;  /* 0x0000000452f07981 */ /* 0x000f68000c1e1500 */
[----:B------:R0:W5:Y:S01]  /*2e50*/  LDG.E.U16 R77, [R76.64] ;  /* 0x000000044c4d7981 */ /* 0x000162000c1e1500 */
[----:B------:R-:W-:-:S03]  /*2e60*/  F2FP.BF16.PACK_AB R98, R169, R98 ;  /* 0x00000062a962723e */ /* 0x000fc600000010ff */
[----:B------:R-:W-:Y:S04]  /*2e70*/  LDS R174, [R24.X8] ;  /* 0x0000000018ae7984 */ /* 0x000fe80000008800 */
[----:B------:R-:W-:Y:S04]  /*2e80*/  LDS R170, [R24.X8+0x100] ;  /* 0x0001000018aa7984 */ /* 0x000fe80000008800 */
[----:B------:R-:W-:Y:S04]  /*2e90*/  LDS R169, [R24.X8+0x200] ;  /* 0x0002000018a97984 */ /* 0x000fe80000008800 */
[----:B------:R-:W-:Y:S04]  /*2ea0*/  LDS R172, [R24.X8+0x300] ;  /* 0x0003000018ac7984 */ /* 0x000fe80000008800 */
[----:B------:R-:W-:Y:S01]  /*2eb0*/  BAR.SYNC.DEFER_BLOCKING 0x0 ;  /* 0x0000000000007b1d */ /* 0x000fe20000010000 */
[----:B------:R-:W-:-:S02]  /*2ec0*/  F2FP.BF16.PACK_AB R96, R97, R96 ;  /* 0x000000606160723e */ /* 0x000fc400000010ff */
[----:B------:R-:W-:Y:S02]  /*2ed0*/  F2FP.BF16.PACK_AB R100, R251, R100 ;  /* 0x00000064fb64723e */ /* 0x000fe400000010ff */
[----:B------:R-:W-:Y:S01]  /*2ee0*/  F2FP.BF16.PACK_AB R102, R102, R104 ;  /* 0x000000686666723e */ /* 0x000fe200000010ff */
[----:B0-----:R-:W-:Y:S02]  /*2ef0*/  FADD R76, -R141, R140 ;  /* 0x0000008c8d4c7221 */ /* 0x001fe40000000100 */
[----:B-1----:R-:W-:-:S04]  /*2f00*/  FADD R88, -R164, R129 ;  /* 0x00000081a4587221 */ /* 0x002fc80000000100 */
[----:B------:R-:W-:Y:S02]  /*2f10*/  FMUL R140, R88, 1.4426950216293334961 ;  /* 0x3fb8aa3b588c7820 */ /* 0x000fe40000400000 */
[----:B------:R-:W-:-:S04]  /*2f20*/  FADD R88, -R165, R128 ;  /* 0x00000080a5587221 */ /* 0x000fc80000000100 */
[----:B------:R-:W0:Y:S01]  /*2f30*/  MUFU.EX2 R140, R140 ;  /* 0x0000008c008c7308 */ /* 0x000e220000000800 */
[----:B------:R-:W-:Y:S02]  /*2f40*/  FMUL R90, R88, 1.4426950216293334961 ;  /* 0x3fb8aa3b585a7820 */ /* 0x000fe40000400000 */
[----:B------:R-:W-:-:S04]  /*2f50*/  FADD R88, -R168, R109 ;  /* 0x0000006da8587221 */ /* 0x000fc80000000100 */
[----:B------:R-:W-:Y:S01]  /*2f60*/  FMUL R128, R88, 1.4426950216293334961 ;  /* 0x3fb8aa3b58807820 */ /* 0x000fe20000400000 */
[----:B------:R-:W1:Y:S01]  /*2f70*/  MUFU.EX2 R109, R90 ;  /* 0x0000005a006d7308 */ /* 0x000e620000000800 */
[----:B0-----:R-:W-:-:S07]  /*2f80*/  FMUL R62, R140, R62 ;  /* 0x0000003e8c3e7220 */ /* 0x001fce0000400000 */
[----:B------:R-:W0:Y:S01]  /*2f90*/  MUFU.EX2 R128, R128 ;  /* 0x0000008000807308 */ /* 0x000e220000000800 */
[C---:B------:R-:W-:Y:S02]  /*2fa0*/  FMUL R63, R140.reuse, R63 ;  /* 0x0000003f8c3f7220 */ /* 0x040fe40000400000 */
[C---:B------:R-:W-:Y:S02]  /*2fb0*/  FMUL R70, R140.reuse, R70 ;  /* 0x000000468c467220 */ /* 0x040fe40000400000 */
[----:B------:R-:W-:Y:S02]  /*2fc0*/  FMUL R71, R140, R71 ;  /* 0x000000478c477220 */ /* 0x000fe40000400000 */
[C---:B-1----:R-:W-:Y:S02]  /*2fd0*/  FMUL R88, R109.reuse, R72 ;  /* 0x000000486d587220 */ /* 0x042fe40000400000 */
[C---:B------:R-:W-:Y:S02]  /*2fe0*/  FMUL R64, R109.reuse, R64 ;  /* 0x000000406d407220 */ /* 0x040fe40000400000 */
[----:B------:R-:W-:-:S02]  /*2ff0*/  FMUL R65, R109, R65 ;  /* 0x000000416d417220 */ /* 0x000fc40000400000 */
[C---:B0-----:R-:W-:Y:S02]  /*3000*/  FMUL R90, R128.reuse, R74 ;  /* 0x0000004a805a7220 */ /* 0x041fe40000400000 */
[C---:B------:R-:W-:Y:S02]  /*3010*/  FMUL R66, R128.reuse, R66 ;  /* 0x0000004280427220 */ /* 0x040fe40000400000 */
[----:B------:R-:W-:Y:S01]  /*3020*/  FMUL R67, R128, R67 ;  /* 0x0000004380437220 */ /* 0x000fe20000400000 */
[----:B--2---:R-:W-:Y:S04]  /*3030*/  STS.U16 [R4], R99 ;  /* 0x0000006304007388 */ /* 0x004fe80000000400 */
        /* <DEDUP_REMOVED lines=10> */
[----:B---3--:R-:W-:Y:S04]  /*30e0*/  STS.U16 [R4+0x3400], R92 ;  /* 0x0034005c04007388 */ /* 0x008fe80000000400 */
        /* <DEDUP_REMOVED lines=14> */
[----:B-----5:R-:W-:Y:S04]  /*31d0*/  STS.U16 [R30+0x2a00], R87 ;  /* 0x002a00571e007388 */ /* 0x020fe80000000400 */
[----:B------:R0:W-:Y:S04]  /*31e0*/  STS.U16 [R30+0x2e00], R89 ;  /* 0x002e00591e007388 */ /* 0x0001e80000000400 */
[----:B------:R1:W-:Y:S04]  /*31f0*/  STS.U16 [R30+0x3200], R91 ;  /* 0x0032005b1e007388 */ /* 0x0003e80000000400 */
[----:B------:R-:W-:Y:S04]  /*3200*/  STS.U16 [R30+0x3600], R78 ;  /* 0x0036004e1e007388 */ /* 0x000fe80000000400 */
[----:B------:R-:W-:Y:S04]  /*3210*/  STS.U16 [R30+0x3a00], R240 ;  /* 0x003a00f01e007388 */ /* 0x000fe80000000400 */
[----:B------:R-:W-:Y:S04]  /*3220*/  STS.U16 [R30+0x3e00], R77 ;  /* 0x003e004d1e007388 */ /* 0x000fe80000000400 */
[----:B------:R-:W-:Y:S04]  /*3230*/  STS [R25+0x6000], R96 ;  /* 0x0060006019007388 */ /* 0x000fe80000000800 */
[----:B------:R-:W-:Y:S04]  /*3240*/  STS [R25+0x6400], R98 ;  /* 0x0064006219007388 */ /* 0x000fe80000000800 */
[----:B------:R-:W-:Y:S04]  /*3250*/  STS [R25+0x6800], R100 ;  /* 0x0068006419007388 */ /* 0x000fe80000000800 */
[----:B------:R-:W-:Y:S04]  /*3260*/  STS [R25+0x6c00], R102 ;  /* 0x006c006619007388 */ /* 0x000fe80000000800 */
[----:B------:R-:W-:Y:S01]  /*3270*/  BAR.SYNC.DEFER_BLOCKING 0x0 ;  /* 0x0000000000007b1d */ /* 0x000fe20000010000 */
[----:B0-----:R-:W-:-:S05]  /*3280*/  FMUL R89, R76, 1.4426950216293334961 ;  /* 0x3fb8aa3b4c597820 */ /* 0x001fca0000400000 */
[----:B------:R-:W0:Y:S01]  /*3290*/  MUFU.EX2 R129, R89 ;  /* 0x0000005900817308 */ /* 0x000e220000000800 */
[----:B------:R-:W-:Y:S04]  /*32a0*/  LDSM.16.M88.4 R84, [R27+0x6000] ;  /* 0x006000001b54783b */ /* 0x000fe80000000200 */
[----:B------:R-:W2:Y:S04]  /*32b0*/  LDSM.16.M88.4 R80, [R26] ;  /* 0x000000001a50783b */ /* 0x000ea80000000200 */
[----:B------:R-:W3:Y:S04]  /*32c0*/  LDSM.16.M88.4 R76, [R26+0x2000] ;  /* 0x002000001a4c783b */ /* 0x000ee80000000200 */
[----:B------:R-:W4:Y:S01]  /*32d0*/  LDSM.16.M88.4 R96, [R27+0x6800] ;  /* 0x006800001b60783b */ /* 0x000f220000000200 */
[----:B0-----:R-:W-:-:S02]  /*32e0*/  FMUL R60, R129, R60 ;  /* 0x0000003c813c7220 */ /* 0x001fc40000400000 */
[C---:B------:R-:W-:Y:S01]  /*32f0*/  FMUL R61, R129.reuse, R61 ;  /* 0x0000003d813d7220 */ /* 0x040fe20000400000 */
[----:B------:R-:W0:Y:S01]  /*3300*/  LDSM.16.M88.4 R92, [R40+0x6800] ;  /* 0x00680000285c783b */ /* 0x000e220000000200 */
[C---:B------:R-:W-:Y:S02]  /*3310*/  FMUL R68, R129.reuse, R68 ;  /* 0x0000004481447220 */ /* 0x040fe40000400000 */
[----:B------:R-:W-:Y:S01]  /*3320*/  FMUL R69, R129, R69 ;  /* 0x0000004581457220 */ /* 0x000fe20000400000 */
[----:B------:R-:W-:Y:S01]  /*3330*/  LDSM.16.M88.4 R100, [R8+0x6000] ;  /* 0x006000000864783b */ /* 0x000fe20000000200 */
[----:B------:R-:W-:Y:S02]  /*3340*/  FMUL R89, R109, R73 ;  /* 0x000000496d597220 */ /* 0x000fe40000400000 */
[----:B-1----:R-:W-:Y:S01]  /*3350*/  FMUL R91, R128, R75 ;  /* 0x0000004b805b7220 */ /* 0x002fe20000400000 */
[----:B------:R-:W-:Y:S04]  /*3360*/  LDSM.16.M88.4 R104, [R8+0x6800] ;  /* 0x006800000868783b */ /* 0x000fe80000000200 */
[----:B------:R-:W-:Y:S01]  /*3370*/  LDSM.16.M88.4 R72, [R33] ;  /* 0x000000002148783b */ /* 0x000fe20000000200 */
[C---:B--2---:R-:W-:Y:S08]  /*3380*/  HMMA.16816.F32.BF16 R60, R84.reuse, R80, R60 ;  /* 0x00000050543c723c */ /* 0x044ff0000004183c */
[----:B---3--:R-:W-:Y:S01]  /*3390*/  HMMA.16816.F32.BF16 R68, R84, R76, R68 ;  /* 0x0000004c5444723c */ /* 0x008fe20000041844 */
[----:B------:R-:W1:Y:S07]  /*33a0*/  LDSM.16.M88.4 R84, [R40+0x6000] ;  /* 0x006000002854783b */ /* 0x000e6e0000000200 */
[C---:B----4-:R-:W-:Y:S08]  /*33b0*/  HMMA.16816.F32.BF16 R88, R96.reuse, R80, R88 ;  /* 0x000000506058723c */ /* 0x050ff00000041858 */
[----:B------:R-:W-:Y:S01]  /*33c0*/  HMMA.16816.F32.BF16 R96, R96, R76, R64 ;  /* 0x0000004c6060723c */ /* 0x000fe20000041840 */
[----:B------:R-:W2:Y:S11]  /*33d0*/  LDSM.16.M88.4 R64, [R33+0x2000] ;  /* 0x002000002140783b */ /* 0x000eb60000000200 */
[----:B------:R-:W-:Y:S04]  /*33e0*/  @!UPT UIADD3 URZ, URZ, URZ, URZ ;  /* 0x0000003f3f3ff290 */ /* 0x000fe8000fffe03f */
[C---:B0-----:R-:W-:Y:S08]  /*33f0*/  HMMA.16816.F32.BF16 R88, R92.reuse, R82, R88 ;  /* 0x000000525c58723c */ /* 0x041ff00000041858 */
[----:B------:R-:W-:Y:S08]  /*3400*/  HMMA.16816.F32.BF16 R96, R92, R78, R96 ;  /* 0x0000004e5c60723c */ /* 0x000ff00000041860 */
[C---:B-1----:R-:W-:Y:S01]  /*3410*/  HMMA.16816.F32.BF16 R60, R84.reuse, R82, R60 ;  /* 0x00000052543c723c */ /* 0x042fe2000004183c */
[----:B------:R-:W0:Y:S07]  /*3420*/  LDSM.16.M88.4 R80, [R31+0x6000] ;  /* 0x006000001f50783b */ /* 0x000e2e0000000200 */
[----:B------:R-:W-:Y:S01]  /*3430*/  HMMA.16816.F32.BF16 R68, R84, R78, R68 ;  /* 0x0000004e5444723c */ /* 0x000fe20000041844 */
[----:B------:R-:W1:Y:S07]  /*3440*/  LDSM.16.M88.4 R76, [R31+0x6800] ;  /* 0x006800001f4c783b */ /* 0x000e6e0000000200 */
[-C--:B------:R-:W-:Y:S08]  /*3450*/  HMMA.16816.F32.BF16 R88, R104, R72.reuse, R88 ;  /* 0x000000486858723c */ /* 0x080ff00000041858 */
[C---:B------:R-:W-:Y:S08]  /*3460*/  HMMA.16816.F32.BF16 R60, R100.reuse, R72, R60 ;  /* 0x00000048643c723c */ /* 0x040ff0000004183c */
[-C--:B--2---:R-:W-:Y:S08]  /*3470*/  HMMA.16816.F32.BF16 R68, R100, R64.reuse, R68 ;  /* 0x000000406444723c */ /* 0x084ff00000041844 */
[----:B------:R-:W-:Y:S01]  /*3480*/  HMMA.16816.F32.BF16 R96, R104, R64, R96 ;  /* 0x000000406860723c */ /* 0x000fe20000041860 */
[----:B------:R-:W-:-:S04]  /*3490*/  IADD3 R11, R11, 0x40, RZ ;  /* 0x000000400b0b7810 */ /* 0x000fc80007ffe0ff */
[----:B------:R-:W-:-:S03]  /*34a0*/  ISETP.GE.AND P3, PT, R11, c[0x0][0x1d0], PT ;  /* 0x000074000b007a0c */ /* 0x000fc60003f66270 */
[----:B0-----:R-:W-:Y:S01]  /*34b0*/  HMMA.16816.F32.BF16 R60, R80, R74, R60 ;  /* 0x0000004a503c723c */ /* 0x001fe2000004183c */
[----:B------:R-:W-:-:S07]  /*34c0*/  FFMA R13, R129, R13, R174 ;  /* 0x0000000d810d7223 */ /* 0x000fce00000000ae */
[----:B------:R-:W-:Y:S01]  /*34d0*/  HMMA.16816.F32.BF16 R68, R80, R66, R68 ;  /* 0x000000425044723c */ /* 0x000fe20000041844 */
[----:B------:R-:W-:Y:S02]  /*34e0*/  FFMA R17, R140, R17, R170 ;  /* 0x000000118c117223 */ /* 0x000fe400000000aa */
[----:B------:R-:W-:-:S05]  /*34f0*/  FFMA R108, R109, R108, R169 ;  /* 0x0000006c6d6c7223 */ /* 0x000fca00000000a9 */
[----:B-1----:R-:W-:Y:S01]  /*3500*/  HMMA.16816.F32.BF16 R72, R76, R74, R88 ;  /* 0x0000004a4c48723c */ /* 0x002fe20000041858 */
[----:B------:R-:W-:Y:S01]  /*3510*/  FFMA R41, R128, R41, R172 ;  /* 0x0000002980297223 */ /* 0x000fe200000000ac */
[----:B------:R-:W-:-:S06]  /*3520*/  MOV R128, R165 ;  /* 0x000000a500807202 */ /* 0x000fcc0000000f00 */
[----:B------:R-:W-:Y:S01]  /*3530*/  HMMA.16816.F32.BF16 R64, R76, R66, R96 ;  /* 0x000000424c40723c */ /* 0x000fe20000041860 */
[----:B------:R-:W-:-:S06]  /*3540*/  IMAD.MOV.U32 R140, RZ, RZ, R141 ;  /* 0x000000ffff8c7224 */ /* 0x000fcc00078e008d */
[----:B------:R-:W-:Y:S01]  /*3550*/  MOV R77, 0x40 ;  /* 0x00000040004d7802 */ /* 0x000fe20000000f00 */
[----:B------:R-:W-:Y:S02]  /*3560*/  IMAD.MOV.U32 R129, RZ, RZ, R164 ;  /* 0x000000ffff817224 */ /* 0x000fe400078e00a4 */
[----:B------:R-:W-:Y:S02]  /*3570*/  IMAD.MOV.U32 R109, RZ, RZ, R168 ;  /* 0x000000ffff6d7224 */ /* 0x000fe400078e00a8 */
[C---:B------:R-:W-:Y:S02]  /*3580*/  IMAD R36, R77.reuse, c[0x0][0x1b4], R36 ;  /* 0x00006d004d247a24 */ /* 0x040fe400078e0224 */
[----:B------:R-:W-:Y:S01]  /*3590*/  IMAD R32, R77, c[0x0][0x1a4], R32 ;  /* 0x000069004d207a24 */ /* 0x000fe200078e0220 */
[----:B------:R-:W-:Y:S01]  /*35a0*/  @P3 CALL.REL.NOINC `(.L_x_0) ;  /* 0x0000001000003944 */ /* 0x000fe20003c00000 */
[----:B------:R-:W-:Y:S05]  /*35b0*/  BRA `(.L_x_1) ;  /* 0xffffe50000007947 */ /* 0x000fea000383ffff */
.L_x_0:
[C---:B------:R-:W-:Y:S01]  /*35c0*/  IMAD R4, R9.reuse, 0x8, R22 ;  /* 0x0000000809047824 */ /* 0x040fe200078e0216 */
[-C--:B------:R-:W-:Y:S01]  /*35d0*/  LEA R28, P2, R12, R3.reuse, 0x1 ;  /* 0x000000030c1c7211 */ /* 0x080fe200078408ff */
[----:B------:R-:W-:Y:S01]  /*35e0*/  IMAD.MOV.U32 R77, RZ, RZ, R17 ;  /* 0x000000ffff4d7224 */ /* 0x000fe200078e0011 */
[----:B------:R-:W-:Y:S01]  /*35f0*/  LEA R30, P1, R10, R3, 0x1 ;  /* 0x000000030a1e7211 */ /* 0x000fe200078208ff */
[----:B------:R-:W-:Y:S01]  /*3600*/  BAR.SYNC.DEFER_BLOCKING 0x0 ;  /* 0x0000000000007b1d */ /* 0x000fe20000010000 */
[----:B------:R-:W-:Y:S01]  /*3610*/  LEA R8, R9, R4, 0x3 ;  /* 0x0000000409087211 */ /* 0x000fe200078e18ff */
[----:B------:R-:W-:Y:S01]  /*3620*/  IMAD.IADD R19, R24, 0x1, R19 ;  /* 0x0000000118137824 */ /* 0x000fe200078e0213 */
[----:B------:R-:W-:-:S02]  /*3630*/  LEA.HI.X.SX32 R29, R12, R7, 0x1, P2 ;  /* 0x000000070c1d7211 */ /* 0x000fc400010f0eff */
[----:B------:R-:W-:Y:S01]  /*3640*/  LEA R26, P3, R14, R3, 0x1 ;  /* 0x000000030e1a7211 */ /* 0x000fe200078608ff */
[C---:B------:R-:W-:Y:S01]  /*3650*/  IMAD R12, R9.reuse, 0x8, R8 ;  /* 0x00000008090c7824 */ /* 0x040fe200078e0208 */
[----:B------:R-:W-:Y:S02]  /*3660*/  LEA.HI.X.SX32 R31, R10, R7, 0x1, P1 ;  /* 0x000000070a1f7211 */ /* 0x000fe400008f0eff */
[----:B------:R-:W-:Y:S01]  /*3670*/  LEA R32, P1, R16, R3, 0x1 ;  /* 0x0000000310207211 */ /* 0x000fe200078208ff */
[----:B------:R-:W-:Y:S01]  /*3680*/  IMAD R40, R9, 0x8, R12 ;  /* 0x0000000809287824 */ /* 0x000fe200078e020c */
[----:B------:R-:W-:Y:S02]  /*3690*/  LEA.HI.X.SX32 R27, R14, R7, 0x1, P3 ;  /* 0x000000070e1b7211 */ /* 0x000fe400018f0eff */
[----:B------:R-:W-:Y:S02]  /*36a0*/  LEA R14, P2, R18, R3, 0x1 ;  /* 0x00000003120e7211 */ /* 0x000fe400078408ff */
[----:B------:R-:W-:-:S02]  /*36b0*/  LEA.HI.X.SX32 R33, R16, R7, 0x1, P1 ;  /* 0x0000000710217211 */ /* 0x000fc400008f0eff */
[C---:B------:R-:W-:Y:S02]  /*36c0*/  LEA R16, R9.reuse, R40, 0x3 ;  /* 0x0000002809107211 */ /* 0x040fe400078e18ff */
[----:B------:R-:W-:Y:S02]  /*36d0*/  LEA.HI.X.SX32 R15, R18, R7, 0x1, P2 ;  /* 0x00000007120f7211 */ /* 0x000fe400010f0eff */
[-C--:B------:R-:W-:Y:S01]  /*36e0*/  LEA R10, P3, R20, R3.reuse, 0x1 ;  /* 0x00000003140a7211 */ /* 0x080fe200078608ff */
[C---:B------:R-:W-:Y:S01]  /*36f0*/  IMAD R18, R9.reuse, 0x8, R16 ;  /* 0x0000000809127824 */ /* 0x040fe200078e0210 */
[----:B------:R-:W-:Y:S02]  /*3700*/  LEA R34, P2, R4, R3, 0x1 ;  /* 0x0000000304227211 */ /* 0x000fe400078408ff */
[-C--:B------:R-:W-:Y:S02]  /*3710*/  LEA.HI.X.SX32 R11, R20, R7.reuse, 0x1, P3 ;  /* 0x00000007140b7211 */ /* 0x080fe400018f0eff */
[----:B------:R-:W-:Y:S01]  /*3720*/  LEA.HI.X.SX32 R35, R4, R7, 0x1, P2 ;  /* 0x0000000704237211 */ /* 0x000fe200010f0eff */
[----:B------:R-:W-:Y:S01]  /*3730*/  IMAD R4, R9, 0x8, R18 ;  /* 0x0000000809047824 */ /* 0x000fe200078e0212 */
[----:B------:R-:W-:-:S02]  /*3740*/  LEA R36, P1, R22, R3, 0x1 ;  /* 0x0000000316247211 */ /* 0x000fc400078208ff */
[----:B------:R-:W-:Y:S02]  /*3750*/  LEA R20, P3, R8, R3, 0x1 ;  /* 0x0000000308147211 */ /* 0x000fe400078608ff */
[-C--:B------:R-:W-:Y:S02]  /*3760*/  LEA.HI.X.SX32 R37, R22, R7.reuse, 0x1, P1 ;  /* 0x0000000716257211 */ /* 0x080fe400008f0eff */
[----:B------:R-:W-:Y:S02]  /*3770*/  LEA.HI.X.SX32 R21, R8, R7, 0x1, P3 ;  /* 0x0000000708157211 */ /* 0x000fe400018f0eff */
[-C--:B------:R-:W-:Y:S02]  /*3780*/  LEA R22, P3, R16, R3.reuse, 0x1 ;  /* 0x0000000310167211 */ /* 0x080fe400078608ff */
[----:B------:R-:W-:Y:S02]  /*3790*/  LEA R48, R9, R4, 0x3 ;  /* 0x0000000409307211 */ /* 0x000fe400078e18ff */
[----:B------:R-:W-:-:S02]  /*37a0*/  LEA R38, P2, R40, R3, 0x1 ;  /* 0x0000000328267211 */ /* 0x000fc400078408ff */
[----:B------:R-:W-:Y:S01]  /*37b0*/  LEA.HI.X.SX32 R23, R16, R7, 0x1, P3 ;  /* 0x0000000710177211 */ /* 0x000fe200018f0eff */
[----:B------:R-:W-:Y:S01]  /*37c0*/  IMAD R16, R9, 0x8, R48 ;  /* 0x0000000809107824 */ /* 0x000fe200078e0230 */
[----:B------:R-:W-:Y:S02]  /*37d0*/  LEA R42, P1, R12, R3, 0x1 ;  /* 0x000000030c2a7211 */ /* 0x000fe400078208ff */
[----:B------:R-:W-:Y:S02]  /*37e0*/  LEA.HI.X.SX32 R39, R40, R7, 0x1, P2 ;  /* 0x0000000728277211 */ /* 0x000fe400010f0eff */
[----:B------:R-:W-:Y:S02]  /*37f0*/  MOV R56, R13 ;  /* 0x0000000d00387202 */ /* 0x000fe40000000f00 */
[----:B------:R-:W-:Y:S02]  /*3800*/  LEA R44, P2, R4, R3, 0x1 ;  /* 0x00000003042c7211 */ /* 0x000fe400078408ff */
[----:B------:R-:W-:-:S02]  /*3810*/  LEA.HI.X.SX32 R43, R12, R7, 0x1, P1 ;  /* 0x000000070c2b7211 */ /* 0x000fc400008f0eff */
[-C--:B------:R-:W-:Y:S02]  /*3820*/  LEA R46, P1, R18, R3.reuse, 0x1 ;  /* 0x00000003122e7211 */ /* 0x080fe400078208ff */
[-C--:B------:R-:W-:Y:S02]  /*3830*/  LEA R8, P3, R48, R3.reuse, 0x1 ;  /* 0x0000000330087211 */ /* 0x080fe400078608ff */
[----:B------:R-:W-:Y:S01]  /*3840*/  LEA R12, P4, R16, R3, 0x1 ;  /* 0x00000003100c7211 */ /* 0x000fe200078808ff */
[----:B------:R-:W-:Y:S01]  /*3850*/  FMUL R3, R56, 8388608 ;  /* 0x4b00000038037820 */ /* 0x000fe20000400000 */
[-C--:B------:R-:W-:Y:S01]  /*3860*/  LEA.HI.X.SX32 R45, R4, R7.reuse, 0x1, P2 ;  /* 0x00000007042d7211 */ /* 0x080fe200010f0eff */
[----:B------:R-:W-:Y:S01]  /*3870*/  FMUL R4, R77, 8388608 ;  /* 0x4b0000004d047820 */ /* 0x000fe20000400000 */
[----:B------:R-:W-:Y:S02]  /*3880*/  FSETP.GEU.AND P2, PT, R56, 1.175494350822287508e-38, PT ;  /* 0x008000003800780b */ /* 0x000fe40003f4e000 */
[----:B------:R-:W-:-:S02]  /*3890*/  LEA.HI.X.SX32 R9, R48, R7, 0x1, P3 ;  /* 0x0000000730097211 */ /* 0x000fc400018f0eff */
[----:B------:R-:W-:Y:S02]  /*38a0*/  FSEL R79, R3, R56, !P2 ;  /* 0x00000038034f7208 */ /* 0x000fe40005000000 */
[----:B------:R-:W-:Y:S02]  /*38b0*/  FSETP.GEU.AND P3, PT, R77, 1.175494350822287508e-38, PT ;  /* 0x008000004d00780b */ /* 0x000fe40003f6e000 */
[-C--:B------:R-:W-:Y:S02]  /*38c0*/  LEA.HI.X.SX32 R47, R18, R7.reuse, 0x1, P1 ;  /* 0x00000007122f7211 */ /* 0x080fe400008f0eff */
[----:B------:R-:W-:Y:S01]  /*38d0*/  LEA.HI.X.SX32 R13, R16, R7, 0x1, P4 ;  /* 0x00000007100d7211 */ /* 0x000fe200020f0eff */
[C---:B------:R-:W-:Y:S01]  /*38e0*/  FMUL R7, R108.reuse, 8388608 ;  /* 0x4b0000006c077820 */ /* 0x040fe20000400000 */
[----:B------:R-:W-:Y:S02]  /*38f0*/  IADD3 R3, R79, -0x3f3504f3, RZ ;  /* 0xc0cafb0d4f037810 */ /* 0x000fe40007ffe0ff */
[----:B------:R-:W-:-:S02]  /*3900*/  FSETP.GEU.AND P4, PT, R108, 1.175494350822287508e-38, PT ;  /* 0x008000006c00780b */ /* 0x000fc40003f8e000 */
[----:B------:R-:W-:Y:S02]  /*3910*/  MOV R50, R41 ;  /* 0x0000002900327202 */ /* 0x000fe40000000f00 */
[----:B------:R-:W-:Y:S02]  /*3920*/  FSEL R78, R4, R77, !P3 ;  /* 0x0000004d044e7208 */ /* 0x000fe40005800000 */
[----:B------:R-:W-:Y:S02]  /*3930*/  LOP3.LUT R4, R3, 0xff800000, RZ, 0xc0, !PT ;  /* 0xff80000003047812 */ /* 0x000fe400078ec0ff */
[----:B------:R-:W-:Y:S01]  /*3940*/  FSEL R80, R7, R108, !P4 ;  /* 0x0000006c07507208 */ /* 0x000fe20006000000 */
[----:B------:R-:W-:Y:S01]  /*3950*/  FMUL R7, R50, 8388608 ;  /* 0x4b00000032077820 */ /* 0x000fe20000400000 */
[----:B------:R-:W-:Y:S01]  /*3960*/  IADD3 R3, R78, -0x3f3504f3, RZ ;  /* 0xc0cafb0d4e037810 */ /* 0x000fe20007ffe0ff */
[----:B------:R0:W1:Y:S01]  /*3970*/  I2F R16, R4 ;  /* 0x0000000400107306 */ /* 0x0000620000201400 */
[----:B------:R-:W-:-:S02]  /*3980*/  FSETP.GEU.AND P5, PT, R50, 1.175494350822287508e-38, PT ;  /* 0x008000003200780b */ /* 0x000fc40003fae000 */
[----:B------:R-:W-:Y:S02]  /*3990*/  LOP3.LUT R17, R3, 0xff800000, RZ, 0xc0, !PT ;  /* 0xff80000003117812 */ /* 0x000fe400078ec0ff */
[----:B------:R-:W-:Y:S02]  /*39a0*/  IADD3 R3, R80, -0x3f3504f3, RZ ;  /* 0xc0cafb0d50037810 */ /* 0x000fe40007ffe0ff */
[----:B------:R-:W-:Y:S01]  /*39b0*/  FSEL R81, R7, R50, !P5 ;  /* 0x0000003207517208 */ /* 0x000fe20006800000 */
[----:B------:R2:W3:Y:S01]  /*39c0*/  I2F R18, R17 ;  /* 0x0000001100127306 */ /* 0x0004e20000201400 */
[----:B------:R-:W-:Y:S01]  /*39d0*/  FSETP.GT.AND P1, PT, |R50|, 8.50705917302346158658e+37, PT ;  /* 0x7e8000003200780b */ /* 0x000fe20003f24200 */
[----:B0-----:R-:W-:Y:S01]  /*39e0*/  IMAD.IADD R4, R79, 0x1, -R4 ;  /* 0x000000014f047824 */ /* 0x001fe200078e0a04 */
[----:B------:R-:W-:Y:S02]  /*39f0*/  LOP3.LUT R25, R3, 0xff800000, RZ, 0xc0, !PT ;  /* 0xff80000003197812 */ /* 0x000fe400078ec0ff */
[----:B------:R-:W-:Y:S01]  /*3a00*/  IADD3 R7, R81, -0x3f3504f3, RZ ;  /* 0xc0cafb0d51077810 */ /* 0x000fe20007ffe0ff */
[----:B------:R-:W-:Y:S01]  /*3a10*/  FADD R4, R4, -1 ;  /* 0xbf80000004047421 */ /* 0x000fe20000000000 */
[----:B------:R-:W-:Y:S01]  /*3a20*/  FSEL R3, RZ, -23, P2 ;  /* 0xc1b80000ff037808 */ /* 0x000fe20001000000 */
[----:B------:R-:W0:Y:S01]  /*3a30*/  I2F R41, R25 ;  /* 0x0000001900297306 */ /* 0x000e220000201400 */
[----:B------:R-:W-:-:S02]  /*3a40*/  FSETP.GEU.AND P2, PT, |R50|, 1.175494350822287508e-38, PT ;  /* 0x008000003200780b */ /* 0x000fc40003f4e200 */
[----:B------:R-:W-:Y:S01]  /*3a50*/  LOP3.LUT R48, R7, 0xff800000, RZ, 0xc0, !PT ;  /* 0xff80000007307812 */ /* 0x000fe200078ec0ff */
[----:B-1----:R-:W-:Y:S01]  /*3a60*/  FFMA.FTZ R3, R16, 1.1920928955078125e-07, R3 ;  /* 0x3400000010037823 */ /* 0x002fe20000010003 */
[----:B------:R-:W-:Y:S01]  /*3a70*/  FSEL R7, RZ, -23, P3 ;  /* 0xc1b80000ff077808 */ /* 0x000fe20001800000 */
[----:B------:R-:W-:Y:S01]  /*3a80*/  @P1 FMUL R50, R50, 0.25 ;  /* 0x3e80000032321820 */ /* 0x000fe20000400000 */
[----:B------:R-:W-:Y:S01]  /*3a90*/  FSETP.GT.AND P3, PT, |R108|, 8.50705917302346158658e+37, PT ;  /* 0x7e8000006c00780b */ /* 0x000fe20003f64200 */
[----:B------:R-:W-:Y:S01]  /*3aa0*/  @P1 FMUL R67, R67, 0.25 ;  /* 0x3e80000043431820 */ /* 0x000fe20000400000 */
[----:B------:R-:W-:Y:S01]  /*3ab0*/  FSEL R40, RZ, -23, P5 ;  /* 0xc1b80000ff287808 */ /* 0x000fe20002800000 */
[----:B------:R-:W-:Y:S01]  /*3ac0*/  @P1 FMUL R66, R66, 0.25 ;  /* 0x3e80000042421820 */ /* 0x000fe20000400000 */
[----:B------:R-:W-:Y:S01]  /*3ad0*/  FSEL R16, RZ, -23, P4 ;  /* 0xc1b80000ff107808 */ /* 0x000fe20002000000 */
[----:B------:R-:W-:Y:S01]  /*3ae0*/  @P1 FMUL R75, R75, 0.25 ;  /* 0x3e8000004b4b1820 */ /* 0x000fe20000400000 */
[----:B------:R-:W-:Y:S01]  /*3af0*/  FSETP.GEU.AND P5, PT, |R56|, 1.175494350822287508e-38, PT ;  /* 0x008000003800780b */ /* 0x000fe20003fae200 */
[----:B------:R-:W-:Y:S01]  /*3b00*/  @P1 FMUL R74, R74, 0.25 ;  /* 0x3e8000004a4a1820 */ /* 0x000fe20000400000 */
[----:B------:R-:W-:Y:S01]  /*3b10*/  FSETP.GT.AND P1, PT, |R56|, 8.50705917302346158658e+37, PT ;  /* 0x7e8000003800780b */ /* 0x000fe20003f24200 */
[----:B------:R-:W-:Y:S01]  /*3b20*/  @!P2 FMUL R50, R50, 16777216 ;  /* 0x4b8000003232a820 */ /* 0x000fe20000400000 */
[----:B------:R-:W-:Y:S01]  /*3b30*/  FSETP.GEU.AND P4, PT, |R108|, 1.175494350822287508e-38, PT ;  /* 0x008000006c00780b */ /* 0x000fe20003f8e200 */
[----:B------:R-:W-:Y:S01]  /*3b40*/  @!P2 FMUL R67, R67, 16777216 ;  /* 0x4b8000004343a820 */ /* 0x000fe20000400000 */
[----:B------:R1:W4:Y:S01]  /*3b50*/  I2F R49, R48 ;  /* 0x0000003000317306 */ /* 0x0003220000201400 */
[----:B------:R-:W-:Y:S01]  /*3b60*/  @!P2 FMUL R66, R66, 16777216 ;  /* 0x4b8000004242a820 */ /* 0x000fe20000400000 */
[----:B------:R-:W-:Y:S01]  /*3b70*/  MOV R76, R62 ;  /* 0x0000003e004c7202 */ /* 0x000fe20000000f00 */
[----:B------:R-:W-:Y:S01]  /*3b80*/  @!P2 FMUL R75, R75, 16777216 ;  /* 0x4b8000004b4ba820 */ /* 0x000fe20000400000 */
[----:B--2---:R-:W-:Y:S01]  /*3b90*/  IADD3 R17, R78, -R17, RZ ;  /* 0x800000114e117210 */ /* 0x004fe20007ffe0ff */
[----:B------:R-:W-:Y:S01]  /*3ba0*/  @!P2 FMUL R74, R74, 16777216 ;  /* 0x4b8000004a4aa820 */ /* 0x000fe20000400000 */
[----:B------:R-:W-:Y:S01]  /*3bb0*/  FSETP.GT.AND P2, PT, |R77|, 8.50705917302346158658e+37, PT ;  /* 0x7e8000004d00780b */ /* 0x000fe20003f44200 */
[----:B---3--:R-:W-:-:S02]  /*3bc0*/  FFMA.FTZ R18, R18, 1.1920928955078125e-07, R7 ;  /* 0x3400000012127823 */ /* 0x008fc40000010007 */
[----:B------:R-:W-:Y:S01]  /*3bd0*/  @P3 FMUL R108, R108, 0.25 ;  /* 0x3e8000006c6c3820 */ /* 0x000fe20000400000 */
[----:B------:R-:W2:Y:S01]  /*3be0*/  MUFU.RCP R7, R50 ;  /* 0x0000003200077308 */ /* 0x000ea20000001000 */
[----:B------:R-:W-:Y:S01]  /*3bf0*/  @P3 FMUL R65, R65, 0.25 ;  /* 0x3e80000041413820 */ /* 0x000fe20000400000 */
[----:B-1----:R-:W-:Y:S01]  /*3c00*/  IADD3 R48, R81, -R48, RZ ;  /* 0x8000003051307210 */ /* 0x002fe20007ffe0ff */
[----:B------:R-:W-:Y:S02]  /*3c10*/  @P3 FMUL R64, R64, 0.25 ;  /* 0x3e80000040403820 */ /* 0x000fe40000400000 */
[----:B------:R-:W-:Y:S02]  /*3c20*/  @P3 FMUL R73, R73, 0.25 ;  /* 0x3e80000049493820 */ /* 0x000fe40000400000 */
[----:B------:R-:W-:Y:S01]  /*3c30*/  @P3 FMUL R72, R72, 0.25 ;  /* 0x3e80000048483820 */ /* 0x000fe20000400000 */
[----:B------:R-:W-:Y:S01]  /*3c40*/  FSETP.GEU.AND P3, PT, |R77|, 1.175494350822287508e-38, PT ;  /* 0x008000004d00780b */ /* 0x000fe20003f6e200 */
[----:B------:R-:W-:-:S02]  /*3c50*/  @P1 FMUL R56, R56, 0.25 ;  /* 0x3e80000038381820 */ /* 0x000fc40000400000 */
[----:B------:R-:W-:Y:S02]  /*3c60*/  @P2 FMUL R77, R77, 0.25 ;  /* 0x3e8000004d4d2820 */ /* 0x000fe40000400000 */
[----:B------:R-:W-:Y:S02]  /*3c70*/  @!P5 FMUL R56, R56, 16777216 ;  /* 0x4b8000003838d820 */ /* 0x000fe40000400000 */
[----:B------:R-:W-:Y:S02]  /*3c80*/  @!P4 FMUL R108, R108, 16777216 ;  /* 0x4b8000006c6cc820 */ /* 0x000fe40000400000 */
[----:B0-----:R-:W-:Y:S02]  /*3c90*/  FFMA.FTZ R41, R41, 1.1920928955078125e-07, R16 ;  /* 0x3400000029297823 */ /* 0x001fe40000010010 */
[----:B----4-:R-:W-:Y:S01]  /*3ca0*/  FFMA.FTZ R49, R49, 1.1920928955078125e-07, R40 ;  /* 0x3400000031317823 */ /* 0x010fe20000010028 */
[----:B------:R-:W0:Y:S01]  /*3cb0*/  MUFU.RCP R50, R108 ;  /* 0x0000006c00327308 */ /* 0x000e220000001000 */
[----:B------:R-:W-:-:S02]  /*3cc0*/  @!P3 FMUL R77, R77, 16777216 ;  /* 0x4b8000004d4db820 */ /* 0x000fc40000400000 */
[C---:B--2---:R-:W-:Y:S02]  /*3cd0*/  FMUL R16, R7.reuse, R67 ;  /* 0x0000004307107220 */ /* 0x044fe40000400000 */
[C---:B------:R-:W-:Y:S02]  /*3ce0*/  FMUL R40, R7.reuse, R66 ;  /* 0x0000004207287220 */ /* 0x040fe40000400000 */
[C---:B------:R-:W-:Y:S01]  /*3cf0*/  FMUL R53, R7.reuse, R75 ;  /* 0x0000004b07357220 */ /* 0x040fe20000400000 */
[----:B------:R-:W1:Y:S01]  /*3d00*/  MUFU.RCP R56, R56 ;  /* 0x0000003800387308 */ /* 0x000e620000001000 */
[----:B------:R-:W-:Y:S02]  /*3d10*/  FMUL R55, R7, R74 ;  /* 0x0000004a07377220 */ /* 0x000fe40000400000 */
[----:B------:R-:W-:Y:S01]  /*3d20*/  IMAD.MOV.U32 R62, RZ, RZ, R63 ;  /* 0x000000ffff3e7224 */ /* 0x000fe200078e003f */
[----:B------:R-:W-:Y:S01]  /*3d30*/  F2FP.BF16.PACK_AB R53, R16, R53 ;  /* 0x000000351035723e */ /* 0x000fe200000010ff */
[----:B------:R-:W-:Y:S01]  /*3d40*/  @P1 FMUL R69, R69, 0.25 ;  /* 0x3e80000045451820 */ /* 0x000fe20000400000 */
[----:B------:R-:W-:Y:S01]  /*3d50*/  F2FP.BF16.PACK_AB R40, R40, R55 ;  /* 0x000000372828723e */ /* 0x000fe200000010ff */
[----:B------:R-:W-:Y:S01]  /*3d60*/  @P1 FMUL R68, R68, 0.25 ;  /* 0x3e80000044441820 */ /* 0x000fe20000400000 */
[----:B------:R-:W2:Y:S01]  /*3d70*/  MUFU.RCP R7, R77 ;  /* 0x0000004d00077308 */ /* 0x000ea20000001000 */
[----:B------:R-:W-:Y:S01]  /*3d80*/  @P1 FMUL R61, R61, 0.25 ;  /* 0x3e8000003d3d1820 */ /* 0x000fe20000400000 */
[C---:B------:R-:W-:Y:S01]  /*3d90*/  LOP3.LUT R55, R19.reuse, 0x20, RZ, 0x3c, !PT ;  /* 0x0000002013377812 */ /* 0x040fe200078e3cff */
[----:B------:R-:W-:Y:S01]  /*3da0*/  @P1 FMUL R60, R60, 0.25 ;  /* 0x3e8000003c3c1820 */ /* 0x000fe20000400000 */
[----:B------:R-:W-:Y:S01]  /*3db0*/  LOP3.LUT R16, R19, 0x40, RZ, 0x3c, !PT ;  /* 0x0000004013107812 */ /* 0x000fe200078e3cff */
[----:B------:R-:W-:Y:S01]  /*3dc0*/  @P2 FMUL R71, R71, 0.25 ;  /* 0x3e80000047472820 */ /* 0x000fe20000400000 */
[----:B------:R-:W-:Y:S01]  /*3dd0*/  ISETP.GE.U32.AND P1, PT, R81, 0x7f800000, PT ;  /* 0x7f8000005100780c */ /* 0x000fe20003f26070 */
[----:B------:R-:W-:-:S02]  /*3de0*/  @P2 FMUL R70, R70, 0.25 ;  /* 0x3e80000046462820 */ /* 0x000fc40000400000 */
[----:B------:R-:W-:Y:S02]  /*3df0*/  @P2 FMUL R62, R62, 0.25 ;  /* 0x3e8000003e3e2820 */ /* 0x000fe40000400000 */
[----:B------:R-:W-:Y:S01]  /*3e00*/  @P2 FMUL R76, R76, 0.25 ;  /* 0x3e8000004c4c2820 */ /* 0x000fe20000400000 */
[----:B------:R-:W-:Y:S01]  /*3e10*/  FSETP.NEU.AND P2, PT, R79, RZ, PT ;  /* 0x000000ff4f00720b */ /* 0x000fe20003f4d000 */
[----:B------:R-:W-:Y:S02]  /*3e20*/  @!P4 FMUL R65, R65, 16777216 ;  /* 0x4b8000004141c820 */ /* 0x000fe40000400000 */
[----:B------:R-:W-:Y:S02]  /*3e30*/  @!P4 FMUL R64, R64, 16777216 ;  /* 0x4b8000004040c820 */ /* 0x000fe40000400000 */
[----:B------:R-:W-:Y:S02]  /*3e40*/  @!P4 FMUL R73, R73, 16777216 ;  /* 0x4b8000004949c820 */ /* 0x000fe40000400000 */
[----:B------:R-:W-:Y:S01]  /*3e50*/  @!P4 FMUL R72, R72, 16777216 ;  /* 0x4b8000004848c820 */ /* 0x000fe20000400000 */
[----:B------:R-:W-:Y:S01]  /*3e60*/  ISETP.GE.U32.AND P4, PT, R79, 0x7f800000, PT ;  /* 0x7f8000004f00780c */ /* 0x000fe20003f86070 */
[----:B------:R-:W-:-:S02]  /*3e70*/  @!P5 FMUL R69, R69, 16777216 ;  /* 0x4b8000004545d820 */ /* 0x000fc40000400000 */
[----:B------:R-:W-:Y:S02]  /*3e80*/  @!P5 FMUL R68, R68, 16777216 ;  /* 0x4b8000004444d820 */ /* 0x000fe40000400000 */
[----:B------:R-:W-:Y:S02]  /*3e90*/  @!P5 FMUL R61, R61, 16777216 ;  /* 0x4b8000003d3dd820 */ /* 0x000fe40000400000 */
[----:B------:R-:W-:Y:S01]  /*3ea0*/  @!P5 FMUL R60, R60, 16777216 ;  /* 0x4b8000003c3cd820 */ /* 0x000fe20000400000 */
[----:B------:R-:W-:Y:S01]  /*3eb0*/  ISETP.GE.U32.AND P5, PT, R78, 0x7f800000, PT ;  /* 0x7f8000004e00780c */ /* 0x000fe20003fa6070 */
[----:B------:R-:W-:Y:S02]  /*3ec0*/  @!P3 FMUL R71, R71, 16777216 ;  /* 0x4b8000004747b820 */ /* 0x000fe40000400000 */
[----:B------:R-:W-:Y:S02]  /*3ed0*/  @!P3 FMUL R70, R70, 16777216 ;  /* 0x4b8000004646b820 */ /* 0x000fe40000400000 */
[----:B------:R-:W-:-:S02]  /*3ee0*/  @!P3 FMUL R62, R62, 16777216 ;  /* 0x4b8000003e3eb820 */ /* 0x000fc40000400000 */
[----:B------:R-:W-:Y:S01]  /*3ef0*/  @!P3 FMUL R76, R76, 16777216 ;  /* 0x4b8000004c4cb820 */ /* 0x000fe20000400000 */
[----:B------:R-:W-:Y:S01]  /*3f00*/  ISETP.GE.U32.AND P3, PT, R80, 0x7f800000, PT ;  /* 0x7f8000005000780c */ /* 0x000fe20003f66070 */
[C---:B0-----:R-:W-:Y:S02]  /*3f10*/  FMUL R51, R50.reuse, R65 ;  /* 0x0000004132337220 */ /* 0x041fe40000400000 */
[C---:B------:R-:W-:Y:S02]  /*3f20*/  FMUL R52, R50.reuse, R64 ;  /* 0x0000004032347220 */ /* 0x040fe40000400000 */
[C---:B------:R-:W-:Y:S02]  /*3f30*/  FMUL R54, R50.reuse, R73 ;  /* 0x0000004932367220 */ /* 0x040fe40000400000 */
[----:B------:R-:W-:Y:S02]  /*3f40*/  FMUL R57, R50, R72 ;  /* 0x0000004832397220 */ /* 0x000fe40000400000 */
[C---:B-1----:R-:W-:Y:S01]  /*3f50*/  FMUL R58, R56.reuse, R69 ;  /* 0x00000045383a7220 */ /* 0x042fe20000400000 */
[----:B------:R-:W-:Y:S01]  /*3f60*/  F2FP.BF16.PACK_AB R51, R51, R54 ;  /* 0x000000363333723e */ /* 0x000fe200000010ff */
[----:B------:R-:W-:Y:S01]  /*3f70*/  FMUL R59, R56, R68 ;  /* 0x00000044383b7220 */ /* 0x000fe20000400000 */
[----:B------:R-:W-:Y:S01]  /*3f80*/  F2FP.BF16.PACK_AB R52, R52, R57 ;  /* 0x000000393434723e */ /* 0x000fe200000010ff */
[C---:B------:R-:W-:Y:S01]  /*3f90*/  FMUL R63, R56.reuse, R61 ;  /* 0x0000003d383f7220 */ /* 0x040fe20000400000 */
[----:B------:R-:W-:Y:S01]  /*3fa0*/  LOP3.LUT R54, R19, 0x60, RZ, 0x3c, !PT ;  /* 0x0000006013367812 */ /* 0x000fe200078e3cff */
[----:B------:R-:W-:-:S02]  /*3fb0*/  FMUL R60, R56, R60 ;  /* 0x0000003c383c7220 */ /* 0x000fc40000400000 */
[C---:B--2---:R-:W-:Y:S01]  /*3fc0*/  FMUL R50, R7.reuse, R71 ;  /* 0x0000004707327220 */ /* 0x044fe20000400000 */
[----:B------:R-:W-:Y:S01]  /*3fd0*/  F2FP.BF16.PACK_AB R58, R58, R63 ;  /* 0x0000003f3a3a723e */ /* 0x000fe200000010ff */
[----:B------:R-:W-:Y:S01]  /*3fe0*/  FMUL R56, R7, R70 ;  /* 0x0000004607387220 */ /* 0x000fe20000400000 */
[----:B------:R-:W-:Y:S01]  /*3ff0*/  F2FP.BF16.PACK_AB R59, R59, R60 ;  /* 0x0000003c3b3b723e */ /* 0x000fe200000010ff */
[C---:B------:R-:W-:Y:S01]  /*4000*/  FMUL R61, R7.reuse, R62 ;  /* 0x0000003e073d7220 */ /* 0x040fe20000400000 */
[----:B------:R-:W-:Y:S01]  /*4010*/  MOV R62, 0x3dc6b27f ;  /* 0x3dc6b27f003e7802 */ /* 0x000fe20000000f00 */
[----:B------:R-:W-:Y:S01]  /*4020*/  FMUL R7, R7, R76 ;  /* 0x0000004c07077220 */ /* 0x000fe20000400000 */
[----:B------:R-:W-:Y:S01]  /*4030*/  STS [R19+0x80], R58 ;  /* 0x0000803a13007388 */ /* 0x000fe20000000800 */
[----:B------:R-:W-:Y:S01]  /*4040*/  FADD R48, R48, -1 ;  /* 0xbf80000030307421 */ /* 0x000fe20000000000 */
[----:B------:R-:W-:Y:S01]  /*4050*/  F2FP.BF16.PACK_AB R50, R50, R61 ;  /* 0x0000003d3232723e */ /* 0x000fe200000010ff */
[----:B------:R-:W-:Y:S01]  /*4060*/  FADD R17, R17, -1 ;  /* 0xbf80000011117421 */ /* 0x000fe20000000000 */
[----:B------:R-:W-:Y:S01]  /*4070*/  F2FP.BF16.PACK_AB R56, R56, R7 ;  /* 0x000000073838723e */ /* 0x000fe200000010ff */
[----:B------:R-:W-:Y:S01]  /*4080*/  FFMA.FTZ R7, R4, R62, -0.16845393180847167969 ;  /* 0xbe2c7f3004077423 */ /* 0x000fe2000001003e */
[----:B------:R0:W-:Y:S01]  /*4090*/  STS [R19], R59 ;  /* 0x0000003b13007388 */ /* 0x0001e20000000800 */
[----:B------:R-:W-:-:S02]  /*40a0*/  IMAD.IADD R25, R80, 0x1, -R25 ;  /* 0x0000000150197824 */ /* 0x000fc400078e0a19 */
[C---:B------:R-:W-:Y:S01]  /*40b0*/  FFMA.FTZ R7, R4.reuse, R7, 0.1716887056827545166 ;  /* 0x3e2fcf2a04077423 */ /* 0x040fe20000010007 */
[----:B------:R-:W-:Y:S01]  /*40c0*/  STS [R55+0x800], R56 ;  /* 0x0008003837007388 */ /* 0x000fe20000000800 */
[----:B------:R-:W-:Y:S02]  /*40d0*/  FADD R25, R25, -1 ;  /* 0xbf80000019197421 */ /* 0x000fe40000000000 */
[----:B------:R-:W-:Y:S01]  /*40e0*/  FFMA.FTZ R7, R4, R7, -0.17900948226451873779 ;  /* 0xbe374e4304077423 */ /* 0x000fe20000010007 */
[----:B------:R-:W-:Y:S01]  /*40f0*/  STS [R55+0x880], R50 ;  /* 0x0008803237007388 */ /* 0x000fe20000000800 */
[----:B0-----:R-:W-:Y:S02]  /*4100*/  FFMA.FTZ R19, R48, R62, -0.16845393180847167969 ;  /* 0xbe2c7f3030137423 */ /* 0x001fe4000001003e */
[----:B------:R-:W-:Y:S01]  /*4110*/  FFMA.FTZ R7, R4, R7, 0.20512372255325317383 ;  /* 0x3e520bf404077423 */ /* 0x000fe20000010007 */
[----:B------:R-:W-:Y:S01]  /*4120*/  STS [R16+0x1000], R52 ;  /* 0x0010003410007388 */ /* 0x000fe20000000800 */
[----:B------:R-:W-:-:S02]  /*4130*/  FFMA.FTZ R19, R48, R19, 0.1716887056827545166 ;  /* 0x3e2fcf2a30137423 */ /* 0x000fc40000010013 */
[----:B------:R-:W-:Y:S01]  /*4140*/  FFMA.FTZ R7, R4, R7, -0.24046532809734344482 ;  /* 0xbe763c8b04077423 */ /* 0x000fe20000010007 */
[----:B------:R0:W-:Y:S01]  /*4150*/  STS [R16+0x1080], R51 ;  /* 0x0010803310007388 */ /* 0x0001e20000000800 */
[----:B------:R-:W-:Y:S02]  /*4160*/  FFMA.FTZ R19, R48, R19, -0.17900948226451873779 ;  /* 0xbe374e4330137423 */ /* 0x000fe40000010013 */
[----:B------:R-:W-:Y:S01]  /*4170*/  FFMA.FTZ R7, R4, R7, 0.28857114911079406738 ;  /* 0x3e93bf9904077423 */ /* 0x000fe20000010007 */
[----:B------:R1:W-:Y:S01]  /*4180*/  STS [R54+0x1800], R40 ;  /* 0x0018002836007388 */ /* 0x0003e20000000800 */
[----:B------:R-:W-:Y:S02]  /*4190*/  FFMA.FTZ R19, R48, R19, 0.20512372255325317383 ;  /* 0x3e520bf430137423 */ /* 0x000fe40000010013 */
[----:B------:R-:W-:Y:S01]  /*41a0*/  FFMA.FTZ R7, R4, R7, -0.36067417263984680176 ;  /* 0xbeb8aa4904077423 */ /* 0x000fe20000010007 */
[----:B------:R-:W-:Y:S01]  /*41b0*/  STS [R54+0x1880], R53 ;  /* 0x0018803536007388 */ /* 0x000fe20000000800 */
[----:B------:R-:W-:-:S02]  /*41c0*/  FFMA.FTZ R19, R48, R19, -0.24046532809734344482 ;  /* 0xbe763c8b30137423 */ /* 0x000fc40000010013 */
[C---:B------:R-:W-:Y:S01]  /*41d0*/  FFMA.FTZ R7, R4.reuse, R7, 0.48089820146560668945 ;  /* 0x3ef6384a04077423 */ /* 0x040fe20000010007 */
[----:B------:R-:W-:Y:S01]  /*41e0*/  BAR.SYNC.DEFER_BLOCKING 0x0 ;  /* 0x0000000000007b1d */ /* 0x000fe20000010000 */
[C---:B0-----:R-:W-:Y:S02]  /*41f0*/  FFMA.FTZ R16, R17.reuse, R62, -0.16845393180847167969 ;  /* 0xbe2c7f3011107423 */ /* 0x041fe4000001003e */
[C---:B------:R-:W-:Y:S02]  /*4200*/  FFMA.FTZ R7, R4.reuse, R7, -0.72134751081466674805 ;  /* 0xbf38aa3b04077423 */ /* 0x040fe40000010007 */
[C---:B------:R-:W-:Y:S02]  /*4210*/  FFMA.FTZ R16, R17.reuse, R16, 0.1716887056827545166 ;  /* 0x3e2fcf2a11107423 */ /* 0x040fe40000010010 */
[----:B------:R-:W-:Y:S02]  /*4220*/  FMUL R7, R4, R7 ;  /* 0x0000000704077220 */ /* 0x000fe40000400000 */
[----:B------:R-:W-:-:S02]  /*4230*/  FFMA.FTZ R16, R17, R16, -0.17900948226451873779 ;  /* 0xbe374e4311107423 */ /* 0x000fc40000010010 */
[C---:B------:R-:W-:Y:S02]  /*4240*/  FMUL R7, R4.reuse, R7 ;  /* 0x0000000704077220 */ /* 0x040fe40000400000 */
[C---:B------:R-:W-:Y:S02]  /*4250*/  FFMA.FTZ R16, R17.reuse, R16, 0.20512372255325317383 ;  /* 0x3e520bf411107423 */ /* 0x040fe40000010010 */
[----:B------:R-:W-:Y:S02]  /*4260*/  FFMA.FTZ R4, R4, 1.4426950216293334961, R7 ;  /* 0x3fb8aa3b04047823 */ /* 0x000fe40000010007 */
[C---:B------:R-:W-:Y:S02]  /*4270*/  FFMA.FTZ R16, R17.reuse, R16, -0.24046532809734344482 ;  /* 0xbe763c8b11107423 */ /* 0x040fe40000010010 */
[----:B------:R-:W-:Y:S02]  /*4280*/  FFMA.FTZ R19, R48, R19, 0.28857114911079406738 ;  /* 0x3e93bf9930137423 */ /* 0x000fe40000010013 */
[----:B------:R-:W-:-:S02]  /*4290*/  FFMA.FTZ R16, R17, R16, 0.28857114911079406738 ;  /* 0x3e93bf9911107423 */ /* 0x000fc40000010010 */
[----:B-1----:R-:W-:Y:S01]  /*42a0*/  FFMA.FTZ R40, R25, R62, -0.16845393180847167969 ;  /* 0xbe2c7f3019287423 */ /* 0x002fe2000001003e */
[----:B------:R-:W0:Y:S01]  /*42b0*/  LDS R7, [R6] ;  /* 0x0000000006077984 */ /* 0x000e220000000800 */
[C---:B------:R-:W-:Y:S02]  /*42c0*/  FFMA.FTZ R19, R48.reuse, R19, -0.36067417263984680176 ;  /* 0xbeb8aa4930137423 */ /* 0x040fe40000010013 */
[----:B------:R-:W-:Y:S01]  /*42d0*/  FFMA.FTZ R16, R17, R16, -0.36067417263984680176 ;  /* 0xbeb8aa4911107423 */ /* 0x000fe20000010010 */
[----:B------:R-:W1:Y:S01]  /*42e0*/  LDS R51, [R6+0x100] ;  /* 0x0001000006337984 */ /* 0x000e620000000800 */
[----:B------:R-:W-:Y:S02]  /*42f0*/  FFMA.FTZ R40, R25, R40, 0.1716887056827545166 ;  /* 0x3e2fcf2a19287423 */ /* 0x000fe40000010028 */
[----:B------:R-:W-:Y:S01]  /*4300*/  FFMA.FTZ R19, R48, R19, 0.48089820146560668945 ;  /* 0x3ef6384a30137423 */ /* 0x000fe20000010013 */
[----:B------:R-:W2:Y:S01]  /*4310*/  LDS R53, [R6+0x200] ;  /* 0x0002000006357984 */ /* 0x000ea20000000800 */
[----:B------:R-:W-:-:S02]  /*4320*/  FFMA.FTZ R16, R17, R16, 0.48089820146560668945 ;  /* 0x3ef6384a11107423 */ /* 0x000fc40000010010 */
[----:B------:R-:W-:Y:S01]  /*4330*/  FFMA.FTZ R40, R25, R40, -0.17900948226451873779 ;  /* 0xbe374e4319287423 */ /* 0x000fe20000010028 */
[----:B------:R-:W3:Y:S01]  /*4340*/  LDS R55, [R6+0x300] ;  /* 0x0003000006377984 */ /* 0x000ee20000000800 */
[C---:B------:R-:W-:Y:S02]  /*4350*/  FFMA.FTZ R19, R48.reuse, R19, -0.72134751081466674805 ;  /* 0xbf38aa3b30137423 */ /* 0x040fe40000010013 */
[----:B------:R-:W-:Y:S01]  /*4360*/  FFMA.FTZ R16, R17, R16, -0.72134751081466674805 ;  /* 0xbf38aa3b11107423 */ /* 0x000fe20000010010 */
[----:B------:R-:W4:Y:S01]  /*4370*/  LDS R57, [R6+0x400] ;  /* 0x0004000006397984 */ /* 0x000f220000000800 */
[----:B------:R-:W-:Y:S02]  /*4380*/  FFMA.FTZ R40, R25, R40, 0.20512372255325317383 ;  /* 0x3e520bf419287423 */ /* 0x000fe40000010028 */
[----:B------:R-:W-:Y:S01]  /*4390*/  FMUL R19, R48, R19 ;  /* 0x0000001330137220 */ /* 0x000fe20000400000 */
[----:B------:R-:W5:Y:S01]  /*43a0*/  LDS R59, [R6+0x500] ;  /* 0x00050000063b7984 */ /* 0x000f620000000800 */
[----:B------:R-:W-:-:S02]  /*43b0*/  FMUL R16, R17, R16 ;  /* 0x0000001011107220 */ /* 0x000fc40000400000 */
[----:B------:R-:W-:Y:S01]  /*43c0*/  FADD R3, R3, R4 ;  /* 0x0000000403037221 */ /* 0x000fe20000000000 */
[----:B------:R-:W5:Y:S01]  /*43d0*/  LDS R61, [R6+0x600] ;  /* 0x00060000063d7984 */ /* 0x000f620000000800 */
[----:B------:R-:W-:Y:S02]  /*43e0*/  FFMA.FTZ R40, R25, R40, -0.24046532809734344482 ;  /* 0xbe763c8b19287423 */ /* 0x000fe40000010028 */
[----:B------:R-:W-:Y:S01]  /*43f0*/  @P4 IMAD.MOV.U32 R4, RZ, RZ, 0x7f800000 ;  /* 0x7f800000ff044424 */ /* 0x000fe200078e00ff */
[----:B------:R0:W5:Y:S01]  /*4400*/  LDS R63, [R6+0x700] ;  /* 0x00070000063f7984 */ /* 0x0001620000000800 */
[----:B------:R-:W-:Y:S02]  /*4410*/  FMUL R19, R48, R19 ;  /* 0x0000001330137220 */ /* 0x000fe40000400000 */
[----:B------:R-:W-:Y:S02]  /*4420*/  FMUL R16, R17, R16 ;  /* 0x0000001011107220 */ /* 0x000fe40000400000 */
[----:B------:R-:W-:-:S02]  /*4430*/  FFMA.FTZ R40, R25, R40, 0.28857114911079406738 ;  /* 0x3e93bf9919287423 */ /* 0x000fc40000010028 */
[----:B------:R-:W-:Y:S01]  /*4440*/  @P4 FFMA.FTZ R3, R79, R4, +INF ;  /* 0x7f8000004f034423 */ /* 0x000fe20000010004 */
[----:B------:R-:W-:Y:S01]  /*4450*/  @P1 MOV R4, 0x7f800000 ;  /* 0x7f80000000041802 */ /* 0x000fe20000000f00 */
[----:B------:R-:W-:Y:S01]  /*4460*/  FFMA.FTZ R48, R48, 1.4426950216293334961, R19 ;  /* 0x3fb8aa3b30307823 */ /* 0x000fe20000010013 */
[----:B------:R-:W-:Y:S01]  /*4470*/  @P5 MOV R19, 0x7f800000 ;  /* 0x7f80000000135802 */ /* 0x000fe20000000f00 */
[----:B------:R-:W-:Y:S01]  /*4480*/  FFMA.FTZ R17, R17, 1.4426950216293334961, R16 ;  /* 0x3fb8aa3b11117823 */ /* 0x000fe20000010010 */
[----:B0-----:R-:W-:Y:S01]  /*4490*/  STG.E.U16 [R30.64], R7 ;  /* 0x000000071e007986 */ /* 0x001fe2000c101504 */
[----:B------:R-:W-:Y:S01]  /*44a0*/  FFMA.FTZ R40, R25, R40, -0.36067417263984680176 ;  /* 0xbeb8aa4919287423 */ /* 0x000fe20000010028 */
[----:B------:R-:W-:Y:S01]  /*44b0*/  FSETP.NEU.AND P4, PT, R78, RZ, PT ;  /* 0x000000ff4e00720b */ /* 0x000fe20003f8d000 */
[----:B------:R-:W-:Y:S01]  /*44c0*/  FADD R48, R49, R48 ;  /* 0x0000003031307221 */ /* 0x000fe20000000000 */
[----:B-1----:R-:W-:Y:S01]  /*44d0*/  STG.E.U16 [R28.64], R51 ;  /* 0x000000331c007986 */ /* 0x002fe2000c101504 */
[----:B------:R-:W-:Y:S01]  /*44e0*/  @P1 FFMA.FTZ R48, R81, R4, +INF ;  /* 0x7f80000051301423 */ /* 0x000fe20000010004 */
[----:B------:R-:W-:Y:S01]  /*44f0*/  PRMT R4, R7, 0x7632, R4 ;  /* 0x0000763207047816 */ /* 0x000fe20000000004 */
[----:B------:R-:W-:Y:S01]  /*4500*/  FADD R17, R18, R17 ;  /* 0x0000001112117221 */ /* 0x000fe20000000000 */
[----:B--2---:R-:W-:Y:S01]  /*4510*/  STG.E.U16 [R26.64], R53 ;  /* 0x000000351a007986 */ /* 0x004fe2000c101504 */
[----:B------:R-:W-:Y:S01]  /*4520*/  FFMA.FTZ R40, R25, R40, 0.48089820146560668945 ;  /* 0x3ef6384a19287423 */ /* 0x000fe20000010028 */
[----:B------:R-:W-:Y:S01]  /*4530*/  PRMT R6, R51, 0x7632, R6 ;  /* 0x0000763233067816 */ /* 0x000fe20000000006 */
[----:B------:R-:W-:Y:S01]  /*4540*/  @P5 FFMA.FTZ R17, R78, R19, +INF ;  /* 0x7f8000004e115423 */ /* 0x000fe20000010013 */
[----:B---3--:R-:W-:Y:S01]  /*4550*/  STG.E.U16 [R32.64], R55 ;  /* 0x0000003720007986 */ /* 0x008fe2000c101504 */
[----:B------:R-:W-:Y:S01]  /*4560*/  PRMT R19, R53, 0x7632, R19 ;  /* 0x0000763235137816 */ /* 0x000fe20000000013 */
[----:B------:R-:W-:Y:S01]  /*4570*/  FFMA.FTZ R40, R25, R40, -0.72134751081466674805 ;  /* 0xbf38aa3b19287423 */ /* 0x000fe20000010028 */
[----:B------:R-:W-:Y:S01]  /*4580*/  FSETP.NEU.AND P5, PT, R80, RZ, PT ;  /* 0x000000ff5000720b */ /* 0x000fe20003fad000 */
[----:B----4-:R0:W-:Y:S01]  /*4590*/  STG.E.U16 [R14.64], R57 ;  /* 0x000000390e007986 */ /* 0x0101e2000c101504 */
[----:B------:R-:W-:Y:S01]  /*45a0*/  FSEL R17, R17, -INF , P4 ;  /* 0xff80000011117808 */ /* 0x000fe20002000000 */
[----:B------:R-:W-:-:S02]  /*45b0*/  FMUL R40, R25, R40 ;  /* 0x0000002819287220 */ /* 0x000fc40000400000 */
[----:B-----5:R1:W-:Y:S02]  /*45c0*/  STG.E.U16 [R10.64], R59 ;  /* 0x0000003b0a007986 */ /* 0x0203e4000c101504 */
[----:B------:R-:W-:Y:S02]  /*45d0*/  FMUL R40, R25, R40 ;  /* 0x0000002819287220 */ /* 0x000fe40000400000 */
[----:B------:R2:W-:Y:S01]  /*45e0*/  STG.E.U16 [R36.64], R61 ;  /* 0x0000003d24007986 */ /* 0x0005e2000c101504 */
[----:B------:R-:W-:Y:S02]  /*45f0*/  FFMA R17, R17, 0.69314718246459960938, R164 ;  /* 0x3f31721811117823 */ /* 0x000fe400000000a4 */
[----:B------:R-:W-:Y:S01]  /*4600*/  FFMA.FTZ R40, R25, 1.4426950216293334961, R40 ;  /* 0x3fb8aa3b19287823 */ /* 0x000fe20000010028 */
[----:B------:R-:W-:Y:S01]  /*4610*/  STG.E.U16 [R34.64], R63 ;  /* 0x0000003f22007986 */ /* 0x000fe2000c101504 */
[----:B0-----:R-:W-:Y:S01]  /*4620*/  PRMT R57, R57, 0x7632, R57 ;  /* 0x0000763239397816 */ /* 0x001fe20000000039 */
[----:B------:R-:W-:Y:S01]  /*4630*/  @P3 IMAD.MOV.U32 R25, RZ, RZ, 0x7f800000 ;  /* 0x7f800000ff193424 */ /* 0x000fe200078e00ff */
[----:B-1----:R-:W-:Y:S01]  /*4640*/  PRMT R11, R55, 0x7632, R11 ;  /* 0x00007632370b7816 */ /* 0x002fe2000000000b */
[----:B------:R0:W-:Y:S01]  /*4650*/  STG.E.U16 [R20.64], R4 ;  /* 0x0000000414007986 */ /* 0x0001e2000c101504 */
[----:B------:R-:W-:Y:S01]  /*4660*/  PRMT R59, R59, 0x7632, R59 ;  /* 0x000076323b3b7816 */ /* 0x000fe2000000003b */
[----:B------:R-:W-:Y:S01]  /*4670*/  FADD R40, R41, R40 ;  /* 0x0000002829287221 */ /* 0x000fe20000000000 */
[----:B--2---:R-:W-:Y:S01]  /*4680*/  PRMT R61, R61, 0x7632, R61 ;  /* 0x000076323d3d7816 */ /* 0x004fe2000000003d */
[----:B------:R1:W-:Y:S01]  /*4690*/  STG.E.U16 [R42.64], R6 ;  /* 0x000000062a007986 */ /* 0x0003e2000c101504 */
[----:B------:R-:W-:Y:S01]  /*46a0*/  @P3 FFMA.FTZ R40, R80, R25, +INF ;  /* 0x7f80000050283423 */ /* 0x000fe20000010019 */
[----:B------:R-:W-:-:S02]  /*46b0*/  FSETP.NEU.AND P3, PT, R81, RZ, PT ;  /* 0x000000ff5100720b */ /* 0x000fc40003f6d000 */
[----:B------:R2:W-:Y:S02]  /*46c0*/  STG.E.U16 [R38.64], R19 ;  /* 0x0000001326007986 */ /* 0x0005e4000c101504 */
[----:B------:R-:W-:Y:S02]  /*46d0*/  FSEL R40, R40, -INF , P5 ;  /* 0xff80000028287808 */ /* 0x000fe40002800000 */
[----:B------:R3:W-:Y:S01]  /*46e0*/  STG.E.U16 [R22.64], R11 ;  /* 0x0000000b16007986 */ /* 0x0007e2000c101504 */
[----:B0-----:R-:W-:Y:S02]  /*46f0*/  FSEL R4, R3, -INF , P2 ;  /* 0xff80000003047808 */ /* 0x001fe40001000000 */
[----:B------:R-:W-:Y:S01]  /*4700*/  FSEL R3, R48, -INF , P3 ;  /* 0xff80000030037808 */ /* 0x000fe20001800000 */
[----:B------:R3:W-:Y:S01]  /*4710*/  STG.E.U16 [R46.64], R57 ;  /* 0x000000392e007986 */ /* 0x0007e2000c101504 */
[----:B-1----:R-:W-:Y:S01]  /*4720*/  PRMT R6, R63, 0x7632, R6 ;  /* 0x000076323f067816 */ /* 0x002fe20000000006 */
[----:B------:R-:W-:-:S02]  /*4730*/  FFMA R16, R4, 0.69314718246459960938, R141 ;  /* 0x3f31721804107823 */ /* 0x000fc4000000008d */
[----:B------:R3:W-:Y:S01]  /*4740*/  STG.E.U16 [R44.64], R59 ;  /* 0x0000003b2c007986 */ /* 0x0007e2000c101504 */
[----:B------:R-:W-:Y:S02]  /*4750*/  FFMA R18, R40, 0.69314718246459960938, R165 ;  /* 0x3f31721828127823 */ /* 0x000fe400000000a5 */
[----:B--2---:R-:W-:Y:S01]  /*4760*/  FFMA R19, R3, 0.69314718246459960938, R168 ;  /* 0x3f31721803137823 */ /* 0x004fe200000000a8 */
[----:B------:R3:W-:Y:S04]  /*4770*/  STG.E.U16 [R8.64], R61 ;  /* 0x0000003d08007986 */ /* 0x0007e8000c101504 */
[----:B------:R3:W-:Y:S04]  /*4780*/  STG.E.U16 [R12.64], R6 ;  /* 0x000000060c007986 */ /* 0x0007e8000c101504 */
[----:B------:R-:W-:Y:S06]  /*4790*/  BAR.SYNC.DEFER_BLOCKING 0x0 ;  /* 0x0000000000007b1d */ /* 0x000fec0000010000 */
[----:B------:R3:W-:Y:S04]  /*47a0*/  STS.128 [R24.X4], R16 ;  /* 0x0000001018007388 */ /* 0x0007e80000004c00 */
[----:B------:R-:W-:Y:S06]  /*47b0*/  BAR.SYNC.DEFER_BLOCKING 0x0 ;  /* 0x0000000000007b1d */ /* 0x000fec0000010000 */
[----:B------:R-:W-:Y:S05]  /*47c0*/  @P0 EXIT ;  /* 0x000000000000094d */ /* 0x000fea0003800000 */
[----:B---3--:R-:W0:Y:S01]  /*47d0*/  LDS R5, [R5] ;  /* 0x0000000005057984 */ /* 0x008e220000000800 */
[----:B------:R-:W-:Y:S01]  /*47e0*/  IMAD R0, R0, c[0x0][0x1cc], RZ ;  /* 0x0000730000007a24 */ /* 0x000fe200078e02ff */
[C---:B------:R-:W-:Y:S01]  /*47f0*/  SHF.L.U32 R4, R2.reuse, 0x2, RZ ;  /* 0x0000000202047819 */ /* 0x040fe200000006ff */
[----:B------:R-:W-:-:S04]  /*4800*/  IMAD.HI R7, R2, 0x4, RZ ;  /* 0x0000000402077827 */ /* 0x000fc800078e02ff */
[C---:B------:R-:W-:Y:S02]  /*4810*/  IMAD.SHL.U32 R3, R0.reuse, 0x4, RZ ;  /* 0x0000000400037824 */ /* 0x040fe400078e00ff */
[----:B------:R-:W-:-:S03]  /*4820*/  IMAD.HI R0, R0, 0x4, RZ ;  /* 0x0000000400007827 */ /* 0x000fc600078e02ff */
[----:B------:R-:W-:-:S04]  /*4830*/  IADD3 R2, P0, P1, R4, c[0x0][0x180], R3 ;  /* 0x0000600004027a10 */ /* 0x000fc8000791e003 */
[----:B------:R-:W-:-:S05]  /*4840*/  IADD3.X R3, R7, c[0x0][0x184], R0, P0, P1 ;  /* 0x0000610007037a10 */ /* 0x000fca00007e2400 */
[----:B0-----:R-:W-:Y:S01]  /*4850*/  STG.E [R2.64], R5 ;  /* 0x0000000502007986 */ /* 0x001fe2000c101904 */
[----:B------:R-:W-:Y:S05]  /*4860*/  EXIT ;  /* 0x000000000000794d */ /* 0x000fea0003800000 */
.L_x_2:
[----:B------:R-:W-:-:S00]  /*4870*/  BRA `(.L_x_2) ;  /* 0xfffffff000007947 */ /* 0x000fc0000383ffff */
[----:B------:R-:W-:-:S00]  /*4880*/  NOP ;  /* 0x0000000000007918 */ /* 0x000fc00000000000 */
[----:B------:R-:W-:-:S00]  /*4890*/  NOP ;  /* 0x0000000000007918 */ /* 0x000fc00000000000 */
[----:B------:R-:W-:-:S00]  /*48a0*/  NOP ;  /* 0x0000000000007918 */ /* 0x000fc00000000000 */
[----:B------:R-:W-:-:S00]  /*48b0*/  NOP ;  /* 0x0000000000007918 */ /* 0x000fc00000000000 */
[----:B------:R-:W-:-:S00]  /*48c0*/  NOP ;  /* 0x0000000000007918 */ /* 0x000fc00000000000 */
[----:B------:R-:W-:-:S00]  /*48d0*/  NOP ;  /* 0x0000000000007918 */ /* 0x000fc00000000000 */
[----:B------:R-:W-:-:S00]  /*48e0*/  NOP ;  /* 0x0000000000007918 */ /* 0x000fc00000000000 */
[----:B------:R-:W-:-:S00]  /*48f0*/  NOP ;  /* 0x0000000000007918 */ /* 0x000fc00000000000 */
.L_x_3:


//--------------------- .nv.global.init           --------------------------
	.section	.nv.global.init,"aw",@progbits
.nv.global.init:
	.type		_$_str,@object
	.size		_$_str,(.L_0 - _$_str)
_$_str:
        /*0000*/ 	.byte	0x5f, 0x5f, 0x43, 0x55, 0x44, 0x41, 0x5f, 0x46, 0x54, 0x5a, 0x00
.L_0:


//--------------------- .nv.shared.attn_fwd       --------------------------
	.section	.nv.shared.attn_fwd,"aw",@nobits
	.sectionflags	@""
	.align	16
